// auto-generated by cutlass_sweep.gemm — config: {"arch": "sm_90", "cluster_m": 2, "cluster_n": 1, "dtype": "int8", "dtype_b": "int8", "layout": "nt", "stages": 0, "tile_k": 32, "tile_m": 256, "tile_n": 64}
#include "cutlass/cutlass.h"
#include "cutlass/gemm/collective/collective_builder.hpp"
#include "cutlass/gemm/device/gemm_universal_adapter.h"
#include "cutlass/gemm/kernel/gemm_universal.hpp"
#include "cutlass/epilogue/collective/collective_builder.hpp"

using ElemA = int8_t;
using ElemB = int8_t;
using ElemCD = int8_t;
using Acc  = int32_t;
using TileShape    = cute::Shape<cute::_256, cute::_64, cute::_32>;
using ClusterShape = cute::Shape<cute::_2, cute::_1, cute::_1>;

using CollectiveEpilogue = typename cutlass::epilogue::collective::CollectiveBuilder<
    cutlass::arch::Sm90, cutlass::arch::OpClassTensorOp,
    TileShape, ClusterShape,
    cutlass::epilogue::collective::EpilogueTileAuto,
    Acc, Acc,
    ElemCD, cutlass::layout::RowMajor, 128 / cutlass::sizeof_bits<ElemCD>::value,
    ElemCD, cutlass::layout::RowMajor, 128 / cutlass::sizeof_bits<ElemCD>::value,
    cutlass::epilogue::collective::EpilogueScheduleAuto
  >::CollectiveOp;

using CollectiveMainloop = typename cutlass::gemm::collective::CollectiveBuilder<
    cutlass::arch::Sm90, cutlass::arch::OpClassTensorOp,
    ElemA, cutlass::layout::RowMajor, 128 / cutlass::sizeof_bits<ElemA>::value,
    ElemB, cutlass::layout::ColumnMajor, 128 / cutlass::sizeof_bits<ElemB>::value,
    Acc,
    TileShape, ClusterShape,
    cutlass::gemm::collective::StageCountAutoCarveout<static_cast<int>(sizeof(typename CollectiveEpilogue::SharedStorage))>,
    cutlass::gemm::collective::KernelScheduleAuto
  >::CollectiveOp;

using GemmKernel = cutlass::gemm::kernel::GemmUniversal<
    cute::Shape<int,int,int,int>,
    CollectiveMainloop,
    CollectiveEpilogue
>;
using Gemm = cutlass::gemm::device::GemmUniversalAdapter<GemmKernel>;

// Force the device kernel symbol into the cubin without needing a host main.
auto* _anchor = &cutlass::device_kernel<GemmKernel>;


// ===== COMPILED SASS (sm_90a) =====

	.target	sm_90a

	.elftype	@"ET_EXEC"


//--------------------- .note.nv.tkinfo           --------------------------
	.section	.note.nv.tkinfo,"",@"SHT_NOTE"
	.sectionflags	@"SHF_NOTE_NV_TKINFO"
	.tkinfo
        /*0018*/ 	.word	0x00000002
        /*0030*/ 	.string	""
        /*0030*/ 	.string	"ptxas"
        /*0030*/ 	.string	"Cuda compilation tools, release 13.0, V13.0.88"
        /*0030*/ 	.string	"Build cuda_13.0.r13.0/compiler.36424714_0"
        /*0030*/ 	.string	"-arch sm_90a -m 64 "



//--------------------- .note.nv.cuinfo           --------------------------
	.section	.note.nv.cuinfo,"",@"SHT_NOTE"
	.sectionflags	@"SHF_NOTE_NV_CUINFO"
        /*0018*/ 	.short	0x0002
        /*001a*/ 	.short	0x005a
        /*001c*/ 	.short	0x0082
	.zero		2


//--------------------- .nv.info                  --------------------------
	.section	.nv.info,"",@"SHT_CUDA_INFO"
	.align	4


	//----- nvinfo : EIATTR_REGCOUNT
	.align		4
        /*0000*/ 	.byte	0x04, 0x2f
        /*0002*/ 	.short	(.L_15 - .L_14)
	.align		4
.L_14:
        /*0004*/ 	.word	index@(_ZN7cutlass13device_kernelINS_4gemm6kernel13GemmUniversalIN4cute5tupleIJiiiiEEENS1_10collective13CollectiveMmaINS1_34MainloopSm90TmaGmmaWarpSpecializedILi22ENS5_IJNS4_1CILi2EEENSA_ILi1EEESC_EEENS1_35KernelTmaWarpSpecializedCooperativeEEENS5_IJNSA_ILi256EEENSA_ILi64EEENSA_ILi32EEEEEEaNS5_IJlSC_lEEEaSK_NS4_8TiledMMAINS4_8MMA_AtomIJNS4_4SM904GMMA26MMA_64x64x32_S32S8S8_SS_TNEEEENS4_6LayoutISD_NS5_IJSC_NSA_ILi0EEESS_EEEEENS5_IJNS4_10UnderscoreESV_SV_EEEEENS4_13SM90_TMA_LOADENS4_14ComposedLayoutINS4_7SwizzleILi1ELi4ELi3EEENS4_18smem_ptr_flag_bitsILi8EEENSR_INS5_IJNSA_ILi8EEESI_EEENS5_IJSI_SC_EEEEEEEvNS4_8identityENS4_23SM90_TMA_LOAD_MULTICASTES18_vS19_EENS_8epilogue10collective6detail29Sm90TmaWarpSpecializedAdapterINS1D_15DefaultEpilogueIaSK_SK_NS1C_6thread17LinearCombinationIaLi1EiiLNS1H_9ScaleType4KindE0ELNS_15FloatRoundStyleE2EaEENS1_15EpilogueDefaultEEEEEvvEEEEvNT_6ParamsE)
        /*0008*/ 	.word	0x000000a8


	//----- nvinfo : EIATTR_FRAME_SIZE
	.align		4
.L_15:
        /*000c*/ 	.byte	0x04, 0x11
        /*000e*/ 	.short	(.L_17 - .L_16)
	.align		4
.L_16:
        /*0010*/ 	.word	index@(_ZN7cutlass13device_kernelINS_4gemm6kernel13GemmUniversalIN4cute5tupleIJiiiiEEENS1_10collective13CollectiveMmaINS1_34MainloopSm90TmaGmmaWarpSpecializedILi22ENS5_IJNS4_1CILi2EEENSA_ILi1EEESC_EEENS1_35KernelTmaWarpSpecializedCooperativeEEENS5_IJNSA_ILi256EEENSA_ILi64EEENSA_ILi32EEEEEEaNS5_IJlSC_lEEEaSK_NS4_8TiledMMAINS4_8MMA_AtomIJNS4_4SM904GMMA26MMA_64x64x32_S32S8S8_SS_TNEEEENS4_6LayoutISD_NS5_IJSC_NSA_ILi0EEESS_EEEEENS5_IJNS4_10UnderscoreESV_SV_EEEEENS4_13SM90_TMA_LOADENS4_14ComposedLayoutINS4_7SwizzleILi1ELi4ELi3EEENS4_18smem_ptr_flag_bitsILi8EEENSR_INS5_IJNSA_ILi8EEESI_EEENS5_IJSI_SC_EEEEEEEvNS4_8identityENS4_23SM90_TMA_LOAD_MULTICASTES18_vS19_EENS_8epilogue10collective6detail29Sm90TmaWarpSpecializedAdapterINS1D_15DefaultEpilogueIaSK_SK_NS1C_6thread17LinearCombinationIaLi1EiiLNS1H_9ScaleType4KindE0ELNS_15FloatRoundStyleE2EaEENS1_15EpilogueDefaultEEEEEvvEEEEvNT_6ParamsE)
        /*0014*/ 	.word	0x00000000


	//----- nvinfo : EIATTR_MIN_STACK_SIZE
	.align		4
.L_17:
        /*0018*/ 	.byte	0x04, 0x12
        /*001a*/ 	.short	(.L_19 - .L_18)
	.align		4
.L_18:
        /*001c*/ 	.word	index@(_ZN7cutlass13device_kernelINS_4gemm6kernel13GemmUniversalIN4cute5tupleIJiiiiEEENS1_10collective13CollectiveMmaINS1_34MainloopSm90TmaGmmaWarpSpecializedILi22ENS5_IJNS4_1CILi2EEENSA_ILi1EEESC_EEENS1_35KernelTmaWarpSpecializedCooperativeEEENS5_IJNSA_ILi256EEENSA_ILi64EEENSA_ILi32EEEEEEaNS5_IJlSC_lEEEaSK_NS4_8TiledMMAINS4_8MMA_AtomIJNS4_4SM904GMMA26MMA_64x64x32_S32S8S8_SS_TNEEEENS4_6LayoutISD_NS5_IJSC_NSA_ILi0EEESS_EEEEENS5_IJNS4_10UnderscoreESV_SV_EEEEENS4_13SM90_TMA_LOADENS4_14ComposedLayoutINS4_7SwizzleILi1ELi4ELi3EEENS4_18smem_ptr_flag_bitsILi8EEENSR_INS5_IJNSA_ILi8EEESI_EEENS5_IJSI_SC_EEEEEEEvNS4_8identityENS4_23SM90_TMA_LOAD_MULTICASTES18_vS19_EENS_8epilogue10collective6detail29Sm90TmaWarpSpecializedAdapterINS1D_15DefaultEpilogueIaSK_SK_NS1C_6thread17LinearCombinationIaLi1EiiLNS1H_9ScaleType4KindE0ELNS_15FloatRoundStyleE2EaEENS1_15EpilogueDefaultEEEEEvvEEEEvNT_6ParamsE)
        /*0020*/ 	.word	0x00000000
.L_19:


//--------------------- .nv.compat                --------------------------
	.section	.nv.compat,"",@"SHT_CUDA_COMPAT_INFO"
	.align	4
        /*0000*/ 	.byte	0x02, 0x09, 0x01, 0x00, 0x02, 0x02, 0x04, 0x00, 0x02, 0x05, 0x05, 0x00, 0x03, 0x07, 0x01, 0x01
        /*0010*/ 	.byte	0x02, 0x03, 0x01, 0x00, 0x02, 0x06, 0x01, 0x00, 0x04, 0x0b, 0x08, 0x00, 0x00, 0x00, 0x00, 0x00
        /*0020*/ 	.byte	0x00, 0x00, 0x00, 0x00


//--------------------- .nv.info._ZN7cutlass13device_kernelINS_4gemm6kernel13GemmUniversalIN4cute5tupleIJiiiiEEENS1_10collective13CollectiveMmaINS1_34MainloopSm90TmaGmmaWarpSpecializedILi22ENS5_IJNS4_1CILi2EEENSA_ILi1EEESC_EEENS1_35KernelTmaWarpSpecializedCooperativeEEENS5_IJNSA_ILi256EEENSA_ILi64EEENSA_ILi32EEEEEEaNS5_IJlSC_lEEEaSK_NS4_8TiledMMAINS4_8MMA_AtomIJNS4_4SM904GMMA26MMA_64x64x32_S32S8S8_SS_TNEEEENS4_6LayoutISD_NS5_IJSC_NSA_ILi0EEESS_EEEEENS5_IJNS4_10UnderscoreESV_SV_EEEEENS4_13SM90_TMA_LOADENS4_14ComposedLayoutINS4_7SwizzleILi1ELi4ELi3EEENS4_18smem_ptr_flag_bitsILi8EEENSR_INS5_IJNSA_ILi8EEESI_EEENS5_IJSI_SC_EEEEEEEvNS4_8identityENS4_23SM90_TMA_LOAD_MULTICASTES18_vS19_EENS_8epilogue10collective6detail29Sm90TmaWarpSpecializedAdapterINS1D_15DefaultEpilogueIaSK_SK_NS1C_6thread17LinearCombinationIaLi1EiiLNS1H_9ScaleType4KindE0ELNS_15FloatRoundStyleE2EaEENS1_15EpilogueDefaultEEEEEvvEEEEvNT_6ParamsE --------------------------
	.section	.nv.info._ZN7cutlass13device_kernelINS_4gemm6kernel13GemmUniversalIN4cute5tupleIJiiiiEEENS1_10collective13CollectiveMmaINS1_34MainloopSm90TmaGmmaWarpSpecializedILi22ENS5_IJNS4_1CILi2EEENSA_ILi1EEESC_EEENS1_35KernelTmaWarpSpecializedCooperativeEEENS5_IJNSA_ILi256EEENSA_ILi64EEENSA_ILi32EEEEEEaNS5_IJlSC_lEEEaSK_NS4_8TiledMMAINS4_8MMA_AtomIJNS4_4SM904GMMA26MMA_64x64x32_S32S8S8_SS_TNEEEENS4_6LayoutISD_NS5_IJSC_NSA_ILi0EEESS_EEEEENS5_IJNS4_10UnderscoreESV_SV_EEEEENS4_13SM90_TMA_LOADENS4_14ComposedLayoutINS4_7SwizzleILi1ELi4ELi3EEENS4_18smem_ptr_flag_bitsILi8EEENSR_INS5_IJNSA_ILi8EEESI_EEENS5_IJSI_SC_EEEEEEEvNS4_8identityENS4_23SM90_TMA_LOAD_MULTICASTES18_vS19_EENS_8epilogue10collective6detail29Sm90TmaWarpSpecializedAdapterINS1D_15DefaultEpilogueIaSK_SK_NS1C_6thread17LinearCombinationIaLi1EiiLNS1H_9ScaleType4KindE0ELNS_15FloatRoundStyleE2EaEENS1_15EpilogueDefaultEEEEEvvEEEEvNT_6ParamsE,"",@"SHT_CUDA_INFO"
	.sectionflags	@""
	.align	4


	//----- nvinfo : EIATTR_CUDA_API_VERSION
	.align		4
        /*0000*/ 	.byte	0x04, 0x37
        /*0002*/ 	.short	(.L_21 - .L_20)
.L_20:
        /*0004*/ 	.word	0x00000082


	//----- nvinfo : EIATTR_KPARAM_INFO
	.align		4
.L_21:
        /*0008*/ 	.byte	0x04, 0x17
        /*000a*/ 	.short	(.L_23 - .L_22)
.L_22:
        /*000c*/ 	.word	0x00000000
        /*0010*/ 	.short	0x0000
        /*0012*/ 	.short	0x0070
        /*0014*/ 	.byte	0x00, 0xf0, 0x01, 0x10


	//----- nvinfo : EIATTR_SPARSE_MMA_MASK
	.align		4
.L_23:
        /*0018*/ 	.byte	0x03, 0x50
        /*001a*/ 	.short	0x0000


	//----- nvinfo : EIATTR_MAXREG_COUNT
	.align		4
        /*001c*/ 	.byte	0x03, 0x1b
        /*001e*/ 	.short	0x00a8


	//----- nvinfo : EIATTR_NUM_BARRIERS
	.align		4
        /*0020*/ 	.byte	0x02, 0x4c
        /*0022*/ 	.byte	0x01
	.zero		1


	//----- nvinfo : EIATTR_EXTERNS
	.align		4
        /*0024*/ 	.byte	0x04, 0x0f
        /*0026*/ 	.short	(.L_25 - .L_24)


	//   ....[0]....
	.align		4
.L_24:
        /*0028*/ 	.word	index@(__assertfail)


	//----- nvinfo : EIATTR_MERCURY_ISA_VERSION
	.align		4
.L_25:
        /*002c*/ 	.byte	0x03, 0x5f
        /*002e*/ 	.short	0x0101


	//----- nvinfo : EIATTR_INT_WARP_WIDE_INSTR_OFFSETS
	.align		4
        /*0030*/ 	.byte	0x04, 0x31
        /*0032*/ 	.short	(.L_27 - .L_26)


	//   ....[0]....
.L_26:
        /*0034*/ 	.word	0x000006f0


	//   ....[1]....
        /*0038*/ 	.word	0x00000720


	//   ....[2]....
        /*003c*/ 	.word	0x000008e0


	//----- nvinfo : EIATTR_COOP_GROUP_MASK_REGIDS
	.align		4
.L_27:
        /*0040*/ 	.byte	0x04, 0x29
        /*0042*/ 	.short	(.L_29 - .L_28)


	//   ....[0]....
.L_28:
        /*0044*/ 	.word	0xffffffff


	//   ....[1]....
        /*0048*/ 	.word	0xffffffff


	//   ....[2]....
        /*004c*/ 	.word	0xffffffff


	//   ....[3]....
        /*0050*/ 	.word	0xffffffff


	//   ....[4]....
        /*0054*/ 	.word	0xffffffff


	//   ....[5]....
        /*0058*/ 	.word	0xffffffff


	//----- nvinfo : EIATTR_COOP_GROUP_INSTR_OFFSETS
	.align		4
.L_29:
        /*005c*/ 	.byte	0x04, 0x28
        /*005e*/ 	.short	(.L_31 - .L_30)


	//   ....[0]....
.L_30:
        /*0060*/ 	.word	0x00000060


	//   ....[1]....
        /*0064*/ 	.word	0x00000070


	//   ....[2]....
        /*0068*/ 	.word	0x00000130


	//   ....[3]....
        /*006c*/ 	.word	0x00000540


	//   ....[4]....
        /*0070*/ 	.word	0x00000a60


	//   ....[5]....
        /*0074*/ 	.word	0x00001490


	//----- nvinfo : EIATTR_REG_RECONFIG
	.align		4
.L_31:
        /*0078*/ 	.byte	0x01, 0x54
	.zero		2


	//----- nvinfo : EIATTR_SYSCALL_OFFSETS
	.align		4
        /*007c*/ 	.byte	0x04, 0x46
        /*007e*/ 	.short	(.L_33 - .L_32)


	//   ....[0]....
.L_32:
        /*0080*/ 	.word	0x00001660


	//----- nvinfo : EIATTR_MBARRIER_INSTR_OFFSETS
	.align		4
.L_33:
        /*0084*/ 	.byte	0x04, 0x39
        /*0086*/ 	.short	(.L_35 - .L_34)


	//   ....[0]....
.L_34:
        /*0088*/ 	.word	0x00000250
        /*008c*/ 	.word	0x000000ff
        /*0090*/ 	.word	0x00000000
        /*0094*/ 	.short	0x0100
        /*0096*/ 	.byte	0x08
	.zero		1


	//   ....[1]....
        /*0098*/ 	.word	0x00000260
        /*009c*/ 	.word	0x000000ff
        /*00a0*/ 	.word	0x000000b0
        /*00a4*/ 	.short	0x0100
        /*00a6*/ 	.byte	0x08
	.zero		1


	//   ....[2]....
        /*00a8*/ 	.word	0x00000270
        /*00ac*/ 	.word	0x000000ff
        /*00b0*/ 	.word	0x00000008
        /*00b4*/ 	.short	0x0100
        /*00b6*/ 	.byte	0x08
	.zero		1


	//   ....[3]....
        /*00b8*/ 	.word	0x00000280
        /*00bc*/ 	.word	0x000000ff
        /*00c0*/ 	.word	0x000000b8
        /*00c4*/ 	.short	0x0100
        /*00c6*/ 	.byte	0x08
	.zero		1


	//   ....[4]....
        /*00c8*/ 	.word	0x00000290
        /*00cc*/ 	.word	0x000000ff
        /*00d0*/ 	.word	0x00000010
        /*00d4*/ 	.short	0x0100
        /*00d6*/ 	.byte	0x08
	.zero		1


	//   ....[5]....
        /*00d8*/ 	.word	0x000002a0
        /*00dc*/ 	.word	0x000000ff
        /*00e0*/ 	.word	0x000000c0
        /*00e4*/ 	.short	0x0100
        /*00e6*/ 	.byte	0x08
	.zero		1


	//   ....[6]....
        /*00e8*/ 	.word	0x000002b0
        /*00ec*/ 	.word	0x000000ff
        /*00f0*/ 	.word	0x00000018
        /*00f4*/ 	.short	0x0100
        /*00f6*/ 	.byte	0x08
	.zero		1


	//   ....[7]....
        /*00f8*/ 	.word	0x000002c0
        /*00fc*/ 	.word	0x000000ff
        /*0100*/ 	.word	0x000000c8
        /*0104*/ 	.short	0x0100
        /*0106*/ 	.byte	0x08
	.zero		1


	//   ....[8]....
        /*0108*/ 	.word	0x000002d0
        /*010c*/ 	.word	0x000000ff
        /*0110*/ 	.word	0x00000020
        /*0114*/ 	.short	0x0100
        /*0116*/ 	.byte	0x08
	.zero		1


	//   ....[9]....
        /*0118*/ 	.word	0x000002e0
        /*011c*/ 	.word	0x000000ff
        /*0120*/ 	.word	0x000000d0
        /*0124*/ 	.short	0x0100
        /*0126*/ 	.byte	0x08
	.zero		1


	//   ....[10]....
        /*0128*/ 	.word	0x000002f0
        /*012c*/ 	.word	0x000000ff
        /*0130*/ 	.word	0x00000028
        /*0134*/ 	.short	0x0100
        /*0136*/ 	.byte	0x08
	.zero		1


	//   ....[11]....
        /*0138*/ 	.word	0x00000300
        /*013c*/ 	.word	0x000000ff
        /*0140*/ 	.word	0x000000d8
        /*0144*/ 	.short	0x0100
        /*0146*/ 	.byte	0x08
	.zero		1


	//   ....[12]....
        /*0148*/ 	.word	0x00000310
        /*014c*/ 	.word	0x000000ff
        /*0150*/ 	.word	0x00000030
        /*0154*/ 	.short	0x0100
        /*0156*/ 	.byte	0x08
	.zero		1


	//   ....[13]....
        /*0158*/ 	.word	0x00000320
        /*015c*/ 	.word	0x000000ff
        /*0160*/ 	.word	0x000000e0
        /*0164*/ 	.short	0x0100
        /*0166*/ 	.byte	0x08
	.zero		1


	//   ....[14]....
        /*0168*/ 	.word	0x00000330
        /*016c*/ 	.word	0x000000ff
        /*0170*/ 	.word	0x00000038
        /*0174*/ 	.short	0x0100
        /*0176*/ 	.byte	0x08
	.zero		1


	//   ....[15]....
        /*0178*/ 	.word	0x00000340
        /*017c*/ 	.word	0x000000ff
        /*0180*/ 	.word	0x000000e8
        /*0184*/ 	.short	0x0100
        /*0186*/ 	.byte	0x08
	.zero		1


	//   ....[16]....
        /*0188*/ 	.word	0x00000350
        /*018c*/ 	.word	0x000000ff
        /*0190*/ 	.word	0x00000040
        /*0194*/ 	.short	0x0100
        /*0196*/ 	.byte	0x08
	.zero		1


	//   ....[17]....
        /*0198*/ 	.word	0x00000360
        /*019c*/ 	.word	0x000000ff
        /*01a0*/ 	.word	0x000000f0
        /*01a4*/ 	.short	0x0100
        /*01a6*/ 	.byte	0x08
	.zero		1


	//   ....[18]....
        /*01a8*/ 	.word	0x00000370
        /*01ac*/ 	.word	0x000000ff
        /*01b0*/ 	.word	0x00000048
        /*01b4*/ 	.short	0x0100
        /*01b6*/ 	.byte	0x08
	.zero		1


	//   ....[19]....
        /*01b8*/ 	.word	0x00000380
        /*01bc*/ 	.word	0x000000ff
        /*01c0*/ 	.word	0x000000f8
        /*01c4*/ 	.short	0x0100
        /*01c6*/ 	.byte	0x08
	.zero		1


	//   ....[20]....
        /*01c8*/ 	.word	0x00000390
        /*01cc*/ 	.word	0x000000ff
        /*01d0*/ 	.word	0x00000050
        /*01d4*/ 	.short	0x0100
        /*01d6*/ 	.byte	0x08
	.zero		1


	//   ....[21]....
        /*01d8*/ 	.word	0x000003a0
        /*01dc*/ 	.word	0x000000ff
        /*01e0*/ 	.word	0x00000100
        /*01e4*/ 	.short	0x0100
        /*01e6*/ 	.byte	0x08
	.zero		1


	//   ....[22]....
        /*01e8*/ 	.word	0x000003b0
        /*01ec*/ 	.word	0x000000ff
        /*01f0*/ 	.word	0x00000058
        /*01f4*/ 	.short	0x0100
        /*01f6*/ 	.byte	0x08
	.zero		1


	//   ....[23]....
        /*01f8*/ 	.word	0x000003c0
        /*01fc*/ 	.word	0x000000ff
        /*0200*/ 	.word	0x00000108
        /*0204*/ 	.short	0x0100
        /*0206*/ 	.byte	0x08
	.zero		1


	//   ....[24]....
        /*0208*/ 	.word	0x000003d0
        /*020c*/ 	.word	0x000000ff
        /*0210*/ 	.word	0x00000060
        /*0214*/ 	.short	0x0100
        /*0216*/ 	.byte	0x08
	.zero		1


	//   ....[25]....
        /*0218*/ 	.word	0x000003e0
        /*021c*/ 	.word	0x000000ff
        /*0220*/ 	.word	0x00000110
        /*0224*/ 	.short	0x0100
        /*0226*/ 	.byte	0x08
	.zero		1


	//   ....[26]....
        /*0228*/ 	.word	0x000003f0
        /*022c*/ 	.word	0x000000ff
        /*0230*/ 	.word	0x00000068
        /*0234*/ 	.short	0x0100
        /*0236*/ 	.byte	0x08
	.zero		1


	//   ....[27]....
        /*0238*/ 	.word	0x00000400
        /*023c*/ 	.word	0x000000ff
        /*0240*/ 	.word	0x00000118
        /*0244*/ 	.short	0x0100
        /*0246*/ 	.byte	0x08
	.zero		1


	//   ....[28]....
        /*0248*/ 	.word	0x00000410
        /*024c*/ 	.word	0x000000ff
        /*0250*/ 	.word	0x00000070
        /*0254*/ 	.short	0x0100
        /*0256*/ 	.byte	0x08
	.zero		1


	//   ....[29]....
        /*0258*/ 	.word	0x00000420
        /*025c*/ 	.word	0x000000ff
        /*0260*/ 	.word	0x00000120
        /*0264*/ 	.short	0x0100
        /*0266*/ 	.byte	0x08
	.zero		1


	//   ....[30]....
        /*0268*/ 	.word	0x00000430
        /*026c*/ 	.word	0x000000ff
        /*0270*/ 	.word	0x00000078
        /*0274*/ 	.short	0x0100
        /*0276*/ 	.byte	0x08
	.zero		1


	//   ....[31]....
        /*0278*/ 	.word	0x00000440
        /*027c*/ 	.word	0x000000ff
        /*0280*/ 	.word	0x00000128
        /*0284*/ 	.short	0x0100
        /*0286*/ 	.byte	0x08
	.zero		1


	//   ....[32]....
        /*0288*/ 	.word	0x00000450
        /*028c*/ 	.word	0x000000ff
        /*0290*/ 	.word	0x00000080
        /*0294*/ 	.short	0x0100
        /*0296*/ 	.byte	0x08
	.zero		1


	//   ....[33]....
        /*0298*/ 	.word	0x00000460
        /*029c*/ 	.word	0x000000ff
        /*02a0*/ 	.word	0x00000130
        /*02a4*/ 	.short	0x0100
        /*02a6*/ 	.byte	0x08
	.zero		1


	//   ....[34]....
        /*02a8*/ 	.word	0x00000470
        /*02ac*/ 	.word	0x000000ff
        /*02b0*/ 	.word	0x00000088
        /*02b4*/ 	.short	0x0100
        /*02b6*/ 	.byte	0x08
	.zero		1


	//   ....[35]....
        /*02b8*/ 	.word	0x00000480
        /*02bc*/ 	.word	0x000000ff
        /*02c0*/ 	.word	0x00000138
        /*02c4*/ 	.short	0x0100
        /*02c6*/ 	.byte	0x08
	.zero		1


	//   ....[36]....
        /*02c8*/ 	.word	0x00000490
        /*02cc*/ 	.word	0x000000ff
        /*02d0*/ 	.word	0x00000090
        /*02d4*/ 	.short	0x0100
        /*02d6*/ 	.byte	0x08
	.zero		1


	//   ....[37]....
        /*02d8*/ 	.word	0x000004a0
        /*02dc*/ 	.word	0x000000ff
        /*02e0*/ 	.word	0x00000140
        /*02e4*/ 	.short	0x0100
        /*02e6*/ 	.byte	0x08
	.zero		1


	//   ....[38]....
        /*02e8*/ 	.word	0x000004b0
        /*02ec*/ 	.word	0x000000ff
        /*02f0*/ 	.word	0x00000098
        /*02f4*/ 	.short	0x0100
        /*02f6*/ 	.byte	0x08
	.zero		1


	//   ....[39]....
        /*02f8*/ 	.word	0x000004c0
        /*02fc*/ 	.word	0x000000ff
        /*0300*/ 	.word	0x00000148
        /*0304*/ 	.short	0x0100
        /*0306*/ 	.byte	0x08
	.zero		1


	//   ....[40]....
        /*0308*/ 	.word	0x000004d0
        /*030c*/ 	.word	0x000000ff
        /*0310*/ 	.word	0x000000a0
        /*0314*/ 	.short	0x0100
        /*0316*/ 	.byte	0x08
	.zero		1


	//   ....[41]....
        /*0318*/ 	.word	0x000004e0
        /*031c*/ 	.word	0x000000ff
        /*0320*/ 	.word	0x00000150
        /*0324*/ 	.short	0x0100
        /*0326*/ 	.byte	0x08
	.zero		1


	//   ....[42]....
        /*0328*/ 	.word	0x000004f0
        /*032c*/ 	.word	0x000000ff
        /*0330*/ 	.word	0x000000a8
        /*0334*/ 	.short	0x0100
        /*0336*/ 	.byte	0x08
	.zero		1


	//   ....[43]....
        /*0338*/ 	.word	0x00000500
        /*033c*/ 	.word	0x000000ff
        /*0340*/ 	.word	0x00000158
        /*0344*/ 	.short	0x0100
        /*0346*/ 	.byte	0x08
	.zero		1


	//   ....[44]....
        /*0348*/ 	.word	0x00000960
        /*034c*/ 	.word	0x000000ff
        /*0350*/ 	.word	0x00000170
        /*0354*/ 	.short	0x0100
        /*0356*/ 	.byte	0x06
	.zero		1


	//   ....[45]....
        /*0358*/ 	.word	0x000009f0
        /*035c*/ 	.word	0x000000ff
        /*0360*/ 	.word	0x00000178
        /*0364*/ 	.short	0x0100
        /*0366*/ 	.byte	0x06
	.zero		1


	//   ....[46]....
        /*0368*/ 	.word	0x00001730
        /*036c*/ 	.word	0x00000003
        /*0370*/ 	.word	0x00000000
        /*0374*/ 	.short	0x010a
        /*0376*/ 	.byte	0x3f
	.zero		1


	//   ....[47]....
        /*0378*/ 	.word	0x00001770
        /*037c*/ 	.word	0x00000003
        /*0380*/ 	.word	0x00000000
        /*0384*/ 	.short	0x010a
        /*0386*/ 	.byte	0x3f
	.zero		1


	//   ....[48]....
        /*0388*/ 	.word	0x00001a20
        /*038c*/ 	.word	0x00000005
        /*0390*/ 	.word	0x00000000
        /*0394*/ 	.short	0x010a
        /*0396*/ 	.byte	0x3f
	.zero		1


	//   ....[49]....
        /*0398*/ 	.word	0x00001a60
        /*039c*/ 	.word	0x00000005
        /*03a0*/ 	.word	0x00000000
        /*03a4*/ 	.short	0x010a
        /*03a6*/ 	.byte	0x3f
	.zero		1


	//   ....[50]....
        /*03a8*/ 	.word	0x00001bb0
        /*03ac*/ 	.word	0x00000005
        /*03b0*/ 	.word	0x00000000
        /*03b4*/ 	.short	0x0101
        /*03b6*/ 	.byte	0x3f
	.zero		1


	//   ....[51]....
        /*03b8*/ 	.word	0x00001dd0
        /*03bc*/ 	.word	0x00000003
        /*03c0*/ 	.word	0x00000000
        /*03c4*/ 	.short	0x0101
        /*03c6*/ 	.byte	0x3f
	.zero		1


	//   ....[52]....
        /*03c8*/ 	.word	0x00006430
        /*03cc*/ 	.word	0x00000017
        /*03d0*/ 	.word	0x000000b0
        /*03d4*/ 	.short	0x010a
        /*03d6*/ 	.byte	0x3f
	.zero		1


	//   ....[53]....
        /*03d8*/ 	.word	0x000067a0
        /*03dc*/ 	.word	0x00000003
        /*03e0*/ 	.word	0x00000178
        /*03e4*/ 	.short	0x0101
        /*03e6*/ 	.byte	0x3f
	.zero		1


	//   ....[54]....
        /*03e8*/ 	.word	0x00006f00
        /*03ec*/ 	.word	0x00000007
        /*03f0*/ 	.word	0x00000000
        /*03f4*/ 	.short	0x010a
        /*03f6*/ 	.byte	0x3f
	.zero		1


	//   ....[55]....
        /*03f8*/ 	.word	0x00006f80
        /*03fc*/ 	.word	0x00000008
        /*0400*/ 	.word	0x00000000
        /*0404*/ 	.short	0x010a
        /*0406*/ 	.byte	0x3f
	.zero		1


	//   ....[56]....
        /*0408*/ 	.word	0x00007010
        /*040c*/ 	.word	0x00000009
        /*0410*/ 	.word	0x00000000
        /*0414*/ 	.short	0x010a
        /*0416*/ 	.byte	0x3f
	.zero		1


	//   ....[57]....
        /*0418*/ 	.word	0x000070a0
        /*041c*/ 	.word	0x00000008
        /*0420*/ 	.word	0x00000000
        /*0424*/ 	.short	0x010a
        /*0426*/ 	.byte	0x3f
	.zero		1


	//   ....[58]....
        /*0428*/ 	.word	0x00007130
        /*042c*/ 	.word	0x00000009
        /*0430*/ 	.word	0x00000000
        /*0434*/ 	.short	0x010a
        /*0436*/ 	.byte	0x3f
	.zero		1


	//   ....[59]....
        /*0438*/ 	.word	0x000071c0
        /*043c*/ 	.word	0x00000008
        /*0440*/ 	.word	0x00000000
        /*0444*/ 	.short	0x010a
        /*0446*/ 	.byte	0x3f
	.zero		1


	//   ....[60]....
        /*0448*/ 	.word	0x00007250
        /*044c*/ 	.word	0x00000009
        /*0450*/ 	.word	0x00000000
        /*0454*/ 	.short	0x010a
        /*0456*/ 	.byte	0x3f
	.zero		1


	//   ....[61]....
        /*0458*/ 	.word	0x000072e0
        /*045c*/ 	.word	0x00000008
        /*0460*/ 	.word	0x00000000
        /*0464*/ 	.short	0x010a
        /*0466*/ 	.byte	0x3f
	.zero		1


	//   ....[62]....
        /*0468*/ 	.word	0x00007370
        /*046c*/ 	.word	0x00000009
        /*0470*/ 	.word	0x00000000
        /*0474*/ 	.short	0x010a
        /*0476*/ 	.byte	0x3f
	.zero		1


	//   ....[63]....
        /*0478*/ 	.word	0x00007400
        /*047c*/ 	.word	0x00000008
        /*0480*/ 	.word	0x00000000
        /*0484*/ 	.short	0x010a
        /*0486*/ 	.byte	0x3f
	.zero		1


	//   ....[64]....
        /*0488*/ 	.word	0x00007490
        /*048c*/ 	.word	0x00000009
        /*0490*/ 	.word	0x00000000
        /*0494*/ 	.short	0x010a
        /*0496*/ 	.byte	0x3f
	.zero		1


	//   ....[65]....
        /*0498*/ 	.word	0x00007520
        /*049c*/ 	.word	0x00000008
        /*04a0*/ 	.word	0x00000000
        /*04a4*/ 	.short	0x010a
        /*04a6*/ 	.byte	0x3f
	.zero		1


	//   ....[66]....
        /*04a8*/ 	.word	0x000075b0
        /*04ac*/ 	.word	0x00000009
        /*04b0*/ 	.word	0x00000000
        /*04b4*/ 	.short	0x010a
        /*04b6*/ 	.byte	0x3f
	.zero		1


	//   ....[67]....
        /*04b8*/ 	.word	0x00007640
        /*04bc*/ 	.word	0x00000008
        /*04c0*/ 	.word	0x00000000
        /*04c4*/ 	.short	0x010a
        /*04c6*/ 	.byte	0x3f
	.zero		1


	//   ....[68]....
        /*04c8*/ 	.word	0x000076d0
        /*04cc*/ 	.word	0x00000009
        /*04d0*/ 	.word	0x00000000
        /*04d4*/ 	.short	0x010a
        /*04d6*/ 	.byte	0x3f
	.zero		1


	//   ....[69]....
        /*04d8*/ 	.word	0x00007760
        /*04dc*/ 	.word	0x00000008
        /*04e0*/ 	.word	0x00000000
        /*04e4*/ 	.short	0x010a
        /*04e6*/ 	.byte	0x3f
	.zero		1


	//   ....[70]....
        /*04e8*/ 	.word	0x000077f0
        /*04ec*/ 	.word	0x00000009
        /*04f0*/ 	.word	0x00000000
        /*04f4*/ 	.short	0x010a
        /*04f6*/ 	.byte	0x3f
	.zero		1


	//   ....[71]....
        /*04f8*/ 	.word	0x00007880
        /*04fc*/ 	.word	0x00000008
        /*0500*/ 	.word	0x00000000
        /*0504*/ 	.short	0x010a
        /*0506*/ 	.byte	0x3f
	.zero		1


	//   ....[72]....
        /*0508*/ 	.word	0x00007910
        /*050c*/ 	.word	0x00000009
        /*0510*/ 	.word	0x00000000
        /*0514*/ 	.short	0x010a
        /*0516*/ 	.byte	0x3f
	.zero		1


	//   ....[73]....
        /*0518*/ 	.word	0x000079a0
        /*051c*/ 	.word	0x00000008
        /*0520*/ 	.word	0x00000000
        /*0524*/ 	.short	0x010a
        /*0526*/ 	.byte	0x3f
	.zero		1


	//   ....[74]....
        /*0528*/ 	.word	0x00007a30
        /*052c*/ 	.word	0x0000000b
        /*0530*/ 	.word	0x00000000
        /*0534*/ 	.short	0x010a
        /*0536*/ 	.byte	0x3f
	.zero		1


	//   ....[75]....
        /*0538*/ 	.word	0x00007ac0
        /*053c*/ 	.word	0x00000003
        /*0540*/ 	.word	0x00000000
        /*0544*/ 	.short	0x010a
        /*0546*/ 	.byte	0x3f
	.zero		1


	//   ....[76]....
        /*0548*/ 	.word	0x00007b20
        /*054c*/ 	.word	0x00000003
        /*0550*/ 	.word	0x00000000
        /*0554*/ 	.short	0x010a
        /*0556*/ 	.byte	0x3f
	.zero		1


	//   ....[77]....
        /*0558*/ 	.word	0x00007b70
        /*055c*/ 	.word	0x00000005
        /*0560*/ 	.word	0x00000000
        /*0564*/ 	.short	0x010a
        /*0566*/ 	.byte	0x3f
	.zero		1


	//   ....[78]....
        /*0568*/ 	.word	0x00007c40
        /*056c*/ 	.word	0x00000017
        /*0570*/ 	.word	0x000000b0
        /*0574*/ 	.short	0x010a
        /*0576*/ 	.byte	0x3f
	.zero		1


	//   ....[79]....
        /*0578*/ 	.word	0x00007d10
        /*057c*/ 	.word	0x00000007
        /*0580*/ 	.word	0x00000000
        /*0584*/ 	.short	0x010a
        /*0586*/ 	.byte	0x3f
	.zero		1


	//   ....[80]....
        /*0588*/ 	.word	0x00007d60
        /*058c*/ 	.word	0x00000008
        /*0590*/ 	.word	0x00000000
        /*0594*/ 	.short	0x010a
        /*0596*/ 	.byte	0x3f
	.zero		1


	//   ....[81]....
        /*0598*/ 	.word	0x00007db0
        /*059c*/ 	.word	0x00000009
        /*05a0*/ 	.word	0x00000000
        /*05a4*/ 	.short	0x010a
        /*05a6*/ 	.byte	0x3f
	.zero		1


	//   ....[82]....
        /*05a8*/ 	.word	0x00007e00
        /*05ac*/ 	.word	0x00000008
        /*05b0*/ 	.word	0x00000000
        /*05b4*/ 	.short	0x010a
        /*05b6*/ 	.byte	0x3f
	.zero		1


	//   ....[83]....
        /*05b8*/ 	.word	0x00007e50
        /*05bc*/ 	.word	0x00000009
        /*05c0*/ 	.word	0x00000000
        /*05c4*/ 	.short	0x010a
        /*05c6*/ 	.byte	0x3f
	.zero		1


	//   ....[84]....
        /*05c8*/ 	.word	0x00007ea0
        /*05cc*/ 	.word	0x00000008
        /*05d0*/ 	.word	0x00000000
        /*05d4*/ 	.short	0x010a
        /*05d6*/ 	.byte	0x3f
	.zero		1


	//   ....[85]....
        /*05d8*/ 	.word	0x00007ef0
        /*05dc*/ 	.word	0x00000009
        /*05e0*/ 	.word	0x00000000
        /*05e4*/ 	.short	0x010a
        /*05e6*/ 	.byte	0x3f
	.zero		1


	//   ....[86]....
        /*05e8*/ 	.word	0x00007f40
        /*05ec*/ 	.word	0x00000008
        /*05f0*/ 	.word	0x00000000
        /*05f4*/ 	.short	0x010a
        /*05f6*/ 	.byte	0x3f
	.zero		1


	//   ....[87]....
        /*05f8*/ 	.word	0x00007f90
        /*05fc*/ 	.word	0x00000009
        /*0600*/ 	.word	0x00000000
        /*0604*/ 	.short	0x010a
        /*0606*/ 	.byte	0x3f
	.zero		1


	//   ....[88]....
        /*0608*/ 	.word	0x00007fe0
        /*060c*/ 	.word	0x00000008
        /*0610*/ 	.word	0x00000000
        /*0614*/ 	.short	0x010a
        /*0616*/ 	.byte	0x3f
	.zero		1


	//   ....[89]....
        /*0618*/ 	.word	0x00008030
        /*061c*/ 	.word	0x00000009
        /*0620*/ 	.word	0x00000000
        /*0624*/ 	.short	0x010a
        /*0626*/ 	.byte	0x3f
	.zero		1


	//   ....[90]....
        /*0628*/ 	.word	0x00008080
        /*062c*/ 	.word	0x00000008
        /*0630*/ 	.word	0x00000000
        /*0634*/ 	.short	0x010a
        /*0636*/ 	.byte	0x3f
	.zero		1


	//   ....[91]....
        /*0638*/ 	.word	0x000080d0
        /*063c*/ 	.word	0x00000009
        /*0640*/ 	.word	0x00000000
        /*0644*/ 	.short	0x010a
        /*0646*/ 	.byte	0x3f
	.zero		1


	//   ....[92]....
        /*0648*/ 	.word	0x00008120
        /*064c*/ 	.word	0x00000008
        /*0650*/ 	.word	0x00000000
        /*0654*/ 	.short	0x010a
        /*0656*/ 	.byte	0x3f
	.zero		1


	//   ....[93]....
        /*0658*/ 	.word	0x00008170
        /*065c*/ 	.word	0x00000009
        /*0660*/ 	.word	0x00000000
        /*0664*/ 	.short	0x010a
        /*0666*/ 	.byte	0x3f
	.zero		1


	//   ....[94]....
        /*0668*/ 	.word	0x000081c0
        /*066c*/ 	.word	0x00000008
        /*0670*/ 	.word	0x00000000
        /*0674*/ 	.short	0x010a
        /*0676*/ 	.byte	0x3f
	.zero		1


	//   ....[95]....
        /*0678*/ 	.word	0x00008210
        /*067c*/ 	.word	0x00000009
        /*0680*/ 	.word	0x00000000
        /*0684*/ 	.short	0x010a
        /*0686*/ 	.byte	0x3f
	.zero		1


	//   ....[96]....
        /*0688*/ 	.word	0x00008260
        /*068c*/ 	.word	0x00000008
        /*0690*/ 	.word	0x00000000
        /*0694*/ 	.short	0x010a
        /*0696*/ 	.byte	0x3f
	.zero		1


	//   ....[97]....
        /*0698*/ 	.word	0x000082b0
        /*069c*/ 	.word	0x00000009
        /*06a0*/ 	.word	0x00000000
        /*06a4*/ 	.short	0x010a
        /*06a6*/ 	.byte	0x3f
	.zero		1


	//   ....[98]....
        /*06a8*/ 	.word	0x00008300
        /*06ac*/ 	.word	0x00000008
        /*06b0*/ 	.word	0x00000000
        /*06b4*/ 	.short	0x010a
        /*06b6*/ 	.byte	0x3f
	.zero		1


	//   ....[99]....
        /*06b8*/ 	.word	0x00008350
        /*06bc*/ 	.word	0x0000000b
        /*06c0*/ 	.word	0x00000000
        /*06c4*/ 	.short	0x010a
        /*06c6*/ 	.byte	0x3f
	.zero		1


	//----- nvinfo : EIATTR_NUM_MBARRIERS
	.align		4
.L_35:
        /*06c8*/ 	.byte	0x03, 0x38
        /*06ca*/ 	.short	0x002e


	//----- nvinfo : EIATTR_EXIT_INSTR_OFFSETS
	.align		4
        /*06cc*/ 	.byte	0x04, 0x1c
        /*06ce*/ 	.short	(.L_37 - .L_36)


	//   ....[0]....
.L_36:
        /*06d0*/ 	.word	0x00000bc0


	//   ....[1]....
        /*06d4*/ 	.word	0x000013d0


	//   ....[2]....
        /*06d8*/ 	.word	0x00005b30


	//   ....[3]....
        /*06dc*/ 	.word	0x00006090


	//   ....[4]....
        /*06e0*/ 	.word	0x00007b10


	//----- nvinfo : EIATTR_MAX_THREADS
	.align		4
.L_37:
        /*06e4*/ 	.byte	0x04, 0x05
        /*06e6*/ 	.short	(.L_39 - .L_38)
.L_38:
        /*06e8*/ 	.word	0x00000180
        /*06ec*/ 	.word	0x00000001
        /*06f0*/ 	.word	0x00000001


	//----- nvinfo : EIATTR_CRS_STACK_SIZE
	.align		4
.L_39:
        /*06f4*/ 	.byte	0x04, 0x1e
        /*06f6*/ 	.short	(.L_41 - .L_40)
.L_40:
        /*06f8*/ 	.word	0x00000000


	//----- nvinfo : EIATTR_CBANK_PARAM_SIZE
	.align		4
.L_41:
        /*06fc*/ 	.byte	0x03, 0x19
        /*06fe*/ 	.short	0x0470


	//----- nvinfo : EIATTR_PARAM_CBANK
	.align		4
        /*0700*/ 	.byte	0x04, 0x0a
        /*0702*/ 	.short	(.L_43 - .L_42)
	.align		4
.L_42:
        /*0704*/ 	.word	index@(.nv.constant0._ZN7cutlass13device_kernelINS_4gemm6kernel13GemmUniversalIN4cute5tupleIJiiiiEEENS1_10collective13CollectiveMmaINS1_34MainloopSm90TmaGmmaWarpSpecializedILi22ENS5_IJNS4_1CILi2EEENSA_ILi1EEESC_EEENS1_35KernelTmaWarpSpecializedCooperativeEEENS5_IJNSA_ILi256EEENSA_ILi64EEENSA_ILi32EEEEEEaNS5_IJlSC_lEEEaSK_NS4_8TiledMMAINS4_8MMA_AtomIJNS4_4SM904GMMA26MMA_64x64x32_S32S8S8_SS_TNEEEENS4_6LayoutISD_NS5_IJSC_NSA_ILi0EEESS_EEEEENS5_IJNS4_10UnderscoreESV_SV_EEEEENS4_13SM90_TMA_LOADENS4_14ComposedLayoutINS4_7SwizzleILi1ELi4ELi3EEENS4_18smem_ptr_flag_bitsILi8EEENSR_INS5_IJNSA_ILi8EEESI_EEENS5_IJSI_SC_EEEEEEEvNS4_8identityENS4_23SM90_TMA_LOAD_MULTICASTES18_vS19_EENS_8epilogue10collective6detail29Sm90TmaWarpSpecializedAdapterINS1D_15DefaultEpilogueIaSK_SK_NS1C_6thread17LinearCombinationIaLi1EiiLNS1H_9ScaleType4KindE0ELNS_15FloatRoundStyleE2EaEENS1_15EpilogueDefaultEEEEEvvEEEEvNT_6ParamsE)
        /*0708*/ 	.short	0x0210
        /*070a*/ 	.short	0x0470


	//----- nvinfo : EIATTR_SW_WAR
	.align		4
.L_43:
        /*070c*/ 	.byte	0x04, 0x36
        /*070e*/ 	.short	(.L_45 - .L_44)
.L_44:
        /*0710*/ 	.word	0x00000008
.L_45:


//--------------------- .nv.callgraph             --------------------------
	.section	.nv.callgraph,"",@"SHT_CUDA_CALLGRAPH"
	.align	4
	.sectionentsize	8
	.align		4
        /*0000*/ 	.word	0x00000000
	.align		4
        /*0004*/ 	.word	0xffffffff
	.align		4
        /*0008*/ 	.word	index@(_ZN7cutlass13device_kernelINS_4gemm6kernel13GemmUniversalIN4cute5tupleIJiiiiEEENS1_10collective13CollectiveMmaINS1_34MainloopSm90TmaGmmaWarpSpecializedILi22ENS5_IJNS4_1CILi2EEENSA_ILi1EEESC_EEENS1_35KernelTmaWarpSpecializedCooperativeEEENS5_IJNSA_ILi256EEENSA_ILi64EEENSA_ILi32EEEEEEaNS5_IJlSC_lEEEaSK_NS4_8TiledMMAINS4_8MMA_AtomIJNS4_4SM904GMMA26MMA_64x64x32_S32S8S8_SS_TNEEEENS4_6LayoutISD_NS5_IJSC_NSA_ILi0EEESS_EEEEENS5_IJNS4_10UnderscoreESV_SV_EEEEENS4_13SM90_TMA_LOADENS4_14ComposedLayoutINS4_7SwizzleILi1ELi4ELi3EEENS4_18smem_ptr_flag_bitsILi8EEENSR_INS5_IJNSA_ILi8EEESI_EEENS5_IJSI_SC_EEEEEEEvNS4_8identityENS4_23SM90_TMA_LOAD_MULTICASTES18_vS19_EENS_8epilogue10collective6detail29Sm90TmaWarpSpecializedAdapterINS1D_15DefaultEpilogueIaSK_SK_NS1C_6thread17LinearCombinationIaLi1EiiLNS1H_9ScaleType4KindE0ELNS_15FloatRoundStyleE2EaEENS1_15EpilogueDefaultEEEEEvvEEEEvNT_6ParamsE)
	.align		4
        /*000c*/ 	.word	index@(__assertfail)
	.align		4
        /*0010*/ 	.word	0x00000000
	.align		4
        /*0014*/ 	.word	0xfffffffe
	.align		4
        /*0018*/ 	.word	0x00000000
	.align		4
        /*001c*/ 	.word	0xfffffffd
	.align		4
        /*0020*/ 	.word	0x00000000
	.align		4
        /*0024*/ 	.word	0xfffffffc


//--------------------- .nv.constant4             --------------------------
	.section	.nv.constant4,"a",@progbits
	.align	8
	.align		8
.nv.constant4:
        /*0000*/ 	.dword	__assertfail
	.align		8
        /*0008*/ 	.dword	__unnamed_1
	.align		8
        /*0010*/ 	.dword	_ZN40_INTERNAL_e32316d6_4_k_cu_2b76c3ae_191224cuda3std3__45__cpo5beginE
	.align		8
        /*0018*/ 	.dword	_ZN40_INTERNAL_e32316d6_4_k_cu_2b76c3ae_191224cuda3std3__45__cpo3endE
	.align		8
        /*0020*/ 	.dword	_ZN40_INTERNAL_e32316d6_4_k_cu_2b76c3ae_191224cuda3std3__45__cpo6cbeginE
	.align		8
        /*0028*/ 	.dword	_ZN40_INTERNAL_e32316d6_4_k_cu_2b76c3ae_191224cuda3std3__45__cpo4cendE
	.align		8
        /*0030*/ 	.dword	_ZN40_INTERNAL_e32316d6_4_k_cu_2b76c3ae_191224cuda3std3__442_GLOBAL__N__e32316d6_4_k_cu_2b76c3ae_191226ignoreE
	.align		8
        /*0038*/ 	.dword	_ZN40_INTERNAL_e32316d6_4_k_cu_2b76c3ae_191224cuda3std3__419piecewise_constructE
	.align		8
        /*0040*/ 	.dword	_ZN40_INTERNAL_e32316d6_4_k_cu_2b76c3ae_191224cuda3std3__48in_placeE
	.align		8
        /*0048*/ 	.dword	_ZN40_INTERNAL_e32316d6_4_k_cu_2b76c3ae_191224cuda3std6ranges3__45__cpo4swapE
	.align		8
        /*0050*/ 	.dword	_ZN40_INTERNAL_e32316d6_4_k_cu_2b76c3ae_191224cuda3std6ranges3__45__cpo9iter_moveE
	.align		8
        /*0058*/ 	.dword	_ZN40_INTERNAL_e32316d6_4_k_cu_2b76c3ae_191224cute7productE
	.align		8
        /*0060*/ 	.dword	_ZN40_INTERNAL_e32316d6_4_k_cu_2b76c3ae_191224cute1_E
	.align		8
        /*0068*/ 	.dword	$str$22
	.align		8
        /*0070*/ 	.dword	$str$23


//--------------------- .text._ZN7cutlass13device_kernelINS_4gemm6kernel13GemmUniversalIN4cute5tupleIJiiiiEEENS1_10collective13CollectiveMmaINS1_34MainloopSm90TmaGmmaWarpSpecializedILi22ENS5_IJNS4_1CILi2EEENSA_ILi1EEESC_EEENS1_35KernelTmaWarpSpecializedCooperativeEEENS5_IJNSA_ILi256EEENSA_ILi64EEENSA_ILi32EEEEEEaNS5_IJlSC_lEEEaSK_NS4_8TiledMMAINS4_8MMA_AtomIJNS4_4SM904GMMA26MMA_64x64x32_S32S8S8_SS_TNEEEENS4_6LayoutISD_NS5_IJSC_NSA_ILi0EEESS_EEEEENS5_IJNS4_10UnderscoreESV_SV_EEEEENS4_13SM90_TMA_LOADENS4_14ComposedLayoutINS4_7SwizzleILi1ELi4ELi3EEENS4_18smem_ptr_flag_bitsILi8EEENSR_INS5_IJNSA_ILi8EEESI_EEENS5_IJSI_SC_EEEEEEEvNS4_8identityENS4_23SM90_TMA_LOAD_MULTICASTES18_vS19_EENS_8epilogue10collective6detail29Sm90TmaWarpSpecializedAdapterINS1D_15DefaultEpilogueIaSK_SK_NS1C_6thread17LinearCombinationIaLi1EiiLNS1H_9ScaleType4KindE0ELNS_15FloatRoundStyleE2EaEENS1_15EpilogueDefaultEEEEEvvEEEEvNT_6ParamsE --------------------------
	.section	.text._ZN7cutlass13device_kernelINS_4gemm6kernel13GemmUniversalIN4cute5tupleIJiiiiEEENS1_10collective13CollectiveMmaINS1_34MainloopSm90TmaGmmaWarpSpecializedILi22ENS5_IJNS4_1CILi2EEENSA_ILi1EEESC_EEENS1_35KernelTmaWarpSpecializedCooperativeEEENS5_IJNSA_ILi256EEENSA_ILi64EEENSA_ILi32EEEEEEaNS5_IJlSC_lEEEaSK_NS4_8TiledMMAINS4_8MMA_AtomIJNS4_4SM904GMMA26MMA_64x64x32_S32S8S8_SS_TNEEEENS4_6LayoutISD_NS5_IJSC_NSA_ILi0EEESS_EEEEENS5_IJNS4_10UnderscoreESV_SV_EEEEENS4_13SM90_TMA_LOADENS4_14ComposedLayoutINS4_7SwizzleILi1ELi4ELi3EEENS4_18smem_ptr_flag_bitsILi8EEENSR_INS5_IJNSA_ILi8EEESI_EEENS5_IJSI_SC_EEEEEEEvNS4_8identityENS4_23SM90_TMA_LOAD_MULTICASTES18_vS19_EENS_8epilogue10collective6detail29Sm90TmaWarpSpecializedAdapterINS1D_15DefaultEpilogueIaSK_SK_NS1C_6thread17LinearCombinationIaLi1EiiLNS1H_9ScaleType4KindE0ELNS_15FloatRoundStyleE2EaEENS1_15EpilogueDefaultEEEEEvvEEEEvNT_6ParamsE,"ax",@progbits
	.align	128
.text._ZN7cutlass13device_kernelINS_4gemm6kernel13GemmUniversalIN4cute5tupleIJiiiiEEENS1_10collective13CollectiveMmaINS1_34MainloopSm90TmaGmmaWarpSpecializedILi22ENS5_IJNS4_1CILi2EEENSA_ILi1EEESC_EEENS1_35KernelTmaWarpSpecializedCooperativeEEENS5_IJNSA_ILi256EEENSA_ILi64EEENSA_ILi32EEEEEEaNS5_IJlSC_lEEEaSK_NS4_8TiledMMAINS4_8MMA_AtomIJNS4_4SM904GMMA26MMA_64x64x32_S32S8S8_SS_TNEEEENS4_6LayoutISD_NS5_IJSC_NSA_ILi0EEESS_EEEEENS5_IJNS4_10UnderscoreESV_SV_EEEEENS4_13SM90_TMA_LOADENS4_14ComposedLayoutINS4_7SwizzleILi1ELi4ELi3EEENS4_18smem_ptr_flag_bitsILi8EEENSR_INS5_IJNSA_ILi8EEESI_EEENS5_IJSI_SC_EEEEEEEvNS4_8identityENS4_23SM90_TMA_LOAD_MULTICASTES18_vS19_EENS_8epilogue10collective6detail29Sm90TmaWarpSpecializedAdapterINS1D_15DefaultEpilogueIaSK_SK_NS1C_6thread17LinearCombinationIaLi1EiiLNS1H_9ScaleType4KindE0ELNS_15FloatRoundStyleE2EaEENS1_15EpilogueDefaultEEEEEvvEEEEvNT_6ParamsE:
        .type           _ZN7cutlass13device_kernelINS_4gemm6kernel13GemmUniversalIN4cute5tupleIJiiiiEEENS1_10collective13CollectiveMmaINS1_34MainloopSm90TmaGmmaWarpSpecializedILi22ENS5_IJNS4_1CILi2EEENSA_ILi1EEESC_EEENS1_35KernelTmaWarpSpecializedCooperativeEEENS5_IJNSA_ILi256EEENSA_ILi64EEENSA_ILi32EEEEEEaNS5_IJlSC_lEEEaSK_NS4_8TiledMMAINS4_8MMA_AtomIJNS4_4SM904GMMA26MMA_64x64x32_S32S8S8_SS_TNEEEENS4_6LayoutISD_NS5_IJSC_NSA_ILi0EEESS_EEEEENS5_IJNS4_10UnderscoreESV_SV_EEEEENS4_13SM90_TMA_LOADENS4_14ComposedLayoutINS4_7SwizzleILi1ELi4ELi3EEENS4_18smem_ptr_flag_bitsILi8EEENSR_INS5_IJNSA_ILi8EEESI_EEENS5_IJSI_SC_EEEEEEEvNS4_8identityENS4_23SM90_TMA_LOAD_MULTICASTES18_vS19_EENS_8epilogue10collective6detail29Sm90TmaWarpSpecializedAdapterINS1D_15DefaultEpilogueIaSK_SK_NS1C_6thread17LinearCombinationIaLi1EiiLNS1H_9ScaleType4KindE0ELNS_15FloatRoundStyleE2EaEENS1_15EpilogueDefaultEEEEEvvEEEEvNT_6ParamsE,@function
        .size           _ZN7cutlass13device_kernelINS_4gemm6kernel13GemmUniversalIN4cute5tupleIJiiiiEEENS1_10collective13CollectiveMmaINS1_34MainloopSm90TmaGmmaWarpSpecializedILi22ENS5_IJNS4_1CILi2EEENSA_ILi1EEESC_EEENS1_35KernelTmaWarpSpecializedCooperativeEEENS5_IJNSA_ILi256EEENSA_ILi64EEENSA_ILi32EEEEEEaNS5_IJlSC_lEEEaSK_NS4_8TiledMMAINS4_8MMA_AtomIJNS4_4SM904GMMA26MMA_64x64x32_S32S8S8_SS_TNEEEENS4_6LayoutISD_NS5_IJSC_NSA_ILi0EEESS_EEEEENS5_IJNS4_10UnderscoreESV_SV_EEEEENS4_13SM90_TMA_LOADENS4_14ComposedLayoutINS4_7SwizzleILi1ELi4ELi3EEENS4_18smem_ptr_flag_bitsILi8EEENSR_INS5_IJNSA_ILi8EEESI_EEENS5_IJSI_SC_EEEEEEEvNS4_8identityENS4_23SM90_TMA_LOAD_MULTICASTES18_vS19_EENS_8epilogue10collective6detail29Sm90TmaWarpSpecializedAdapterINS1D_15DefaultEpilogueIaSK_SK_NS1C_6thread17LinearCombinationIaLi1EiiLNS1H_9ScaleType4KindE0ELNS_15FloatRoundStyleE2EaEENS1_15EpilogueDefaultEEEEEvvEEEEvNT_6ParamsE,(.L_x_240 - _ZN7cutlass13device_kernelINS_4gemm6kernel13GemmUniversalIN4cute5tupleIJiiiiEEENS1_10collective13CollectiveMmaINS1_34MainloopSm90TmaGmmaWarpSpecializedILi22ENS5_IJNS4_1CILi2EEENSA_ILi1EEESC_EEENS1_35KernelTmaWarpSpecializedCooperativeEEENS5_IJNSA_ILi256EEENSA_ILi64EEENSA_ILi32EEEEEEaNS5_IJlSC_lEEEaSK_NS4_8TiledMMAINS4_8MMA_AtomIJNS4_4SM904GMMA26MMA_64x64x32_S32S8S8_SS_TNEEEENS4_6LayoutISD_NS5_IJSC_NSA_ILi0EEESS_EEEEENS5_IJNS4_10UnderscoreESV_SV_EEEEENS4_13SM90_TMA_LOADENS4_14ComposedLayoutINS4_7SwizzleILi1ELi4ELi3EEENS4_18smem_ptr_flag_bitsILi8EEENSR_INS5_IJNSA_ILi8EEESI_EEENS5_IJSI_SC_EEEEEEEvNS4_8identityENS4_23SM90_TMA_LOAD_MULTICASTES18_vS19_EENS_8epilogue10collective6detail29Sm90TmaWarpSpecializedAdapterINS1D_15DefaultEpilogueIaSK_SK_NS1C_6thread17LinearCombinationIaLi1EiiLNS1H_9ScaleType4KindE0ELNS_15FloatRoundStyleE2EaEENS1_15EpilogueDefaultEEEEEvvEEEEvNT_6ParamsE)
        .other          _ZN7cutlass13device_kernelINS_4gemm6kernel13GemmUniversalIN4cute5tupleIJiiiiEEENS1_10collective13CollectiveMmaINS1_34MainloopSm90TmaGmmaWarpSpecializedILi22ENS5_IJNS4_1CILi2EEENSA_ILi1EEESC_EEENS1_35KernelTmaWarpSpecializedCooperativeEEENS5_IJNSA_ILi256EEENSA_ILi64EEENSA_ILi32EEEEEEaNS5_IJlSC_lEEEaSK_NS4_8TiledMMAINS4_8MMA_AtomIJNS4_4SM904GMMA26MMA_64x64x32_S32S8S8_SS_TNEEEENS4_6LayoutISD_NS5_IJSC_NSA_ILi0EEESS_EEEEENS5_IJNS4_10UnderscoreESV_SV_EEEEENS4_13SM90_TMA_LOADENS4_14ComposedLayoutINS4_7SwizzleILi1ELi4ELi3EEENS4_18smem_ptr_flag_bitsILi8EEENSR_INS5_IJNSA_ILi8EEESI_EEENS5_IJSI_SC_EEEEEEEvNS4_8identityENS4_23SM90_TMA_LOAD_MULTICASTES18_vS19_EENS_8epilogue10collective6detail29Sm90TmaWarpSpecializedAdapterINS1D_15DefaultEpilogueIaSK_SK_NS1C_6thread17LinearCombinationIaLi1EiiLNS1H_9ScaleType4KindE0ELNS_15FloatRoundStyleE2EaEENS1_15EpilogueDefaultEEEEEvvEEEEvNT_6ParamsE,@"STO_CUDA_ENTRY STV_DEFAULT"
_ZN7cutlass13device_kernelINS_4gemm6kernel13GemmUniversalIN4cute5tupleIJiiiiEEENS1_10collective13CollectiveMmaINS1_34MainloopSm90TmaGmmaWarpSpecializedILi22ENS5_IJNS4_1CILi2EEENSA_ILi1EEESC_EEENS1_35KernelTmaWarpSpecializedCooperativeEEENS5_IJNSA_ILi256EEENSA_ILi64EEENSA_ILi32EEEEEEaNS5_IJlSC_lEEEaSK_NS4_8TiledMMAINS4_8MMA_AtomIJNS4_4SM904GMMA26MMA_64x64x32_S32S8S8_SS_TNEEEENS4_6LayoutISD_NS5_IJSC_NSA_ILi0EEESS_EEEEENS5_IJNS4_10UnderscoreESV_SV_EEEEENS4_13SM90_TMA_LOADENS4_14ComposedLayoutINS4_7SwizzleILi1ELi4ELi3EEENS4_18smem_ptr_flag_bitsILi8EEENSR_INS5_IJNSA_ILi8EEESI_EEENS5_IJSI_SC_EEEEEEEvNS4_8identityENS4_23SM90_TMA_LOAD_MULTICASTES18_vS19_EENS_8epilogue10collective6detail29Sm90TmaWarpSpecializedAdapterINS1D_15DefaultEpilogueIaSK_SK_NS1C_6thread17LinearCombinationIaLi1EiiLNS1H_9ScaleType4KindE0ELNS_15FloatRoundStyleE2EaEENS1_15EpilogueDefaultEEEEEvvEEEEvNT_6ParamsE:
[----:B------:R-:W0:Y:S01]  /*0000*/  LDC R1, c[0x0][0x28] ;  /* 0x00000a00ff017b82 */ /* 0x000e220000000800 */
[----:B------:R-:W1:Y:S01]  /*0010*/  S2R R18, SR_TID.X ;  /* 0x0000000000127919 */ /* 0x000e620000002100 */
[----:B------:R-:W-:Y:S01]  /*0020*/  ELECT P0, URZ, PT ;  /* 0x00000000003f782f */ /* 0x000fe20003800000 */
[----:B------:R-:W-:Y:S01]  /*0030*/  BSSY B0, `(.L_x_0) ;  /* 0x000000f000007945 */ /* 0x000fe20003800000 */
[--C-:B-1----:R-:W-:Y:S02]  /*0040*/  SHF.R.U32.HI R0, RZ, 0x5, R18.reuse ;  /* 0x00000005ff007819 */ /* 0x102fe40000011612 */
[----:B------:R-:W-:-:S03]  /*0050*/  SHF.R.U32.HI R3, RZ, 0x7, R18 ;  /* 0x00000007ff037819 */ /* 0x000fc60000011612 */
[----:B------:R-:W1:Y:S04]  /*0060*/  SHFL.IDX PT, R2, R0, RZ, 0x1f ;  /* 0x00001fff00027589 */ /* 0x000e6800000e0000 */
[----:B------:R2:W3:Y:S01]  /*0070*/  SHFL.IDX PT, R5, R3, RZ, 0x1f ;  /* 0x00001fff03057589 */ /* 0x0004e200000e0000 */
[----:B-1----:R-:W-:-:S13]  /*0080*/  ISETP.NE.OR P0, PT, R2, RZ, !P0 ;  /* 0x000000ff0200720c */ /* 0x002fda0004705670 */
[----:B0-23--:R-:W-:Y:S05]  /*0090*/  @P0 BRA `(.L_x_1) ;  /* 0x0000000000200947 */ /* 0x00dfea0003800000 */
[----:B------:R-:W-:Y:S02]  /*00a0*/  ULDC.64 UR4, c[0x0][0x198] ;  /* 0x0000660000047ab9 */ /* 0x000fe40000000a00 */
[----:B------:R-:W-:Y:S02]  /*00b0*/  UIADD3 UR6, UP0, UR4, 0xf0, URZ ;  /* 0x000000f004067890 */ /* 0x000fe4000ff1e03f */
[----:B------:R-:W-:Y:S02]  /*00c0*/  UIADD3 UR4, UP1, UR4, 0x1f0, URZ ;  /* 0x000001f004047890 */ /* 0x000fe4000ff3e03f */
[----:B------:R-:W-:Y:S02]  /*00d0*/  UIADD3.X UR7, URZ, UR5, URZ, UP0, !UPT ;  /* 0x000000053f077290 */ /* 0x000fe400087fe43f */
[----:B------:R-:W-:-:S07]  /*00e0*/  UIADD3.X UR5, URZ, UR5, URZ, UP1, !UPT ;  /* 0x000000053f057290 */ /* 0x000fce0008ffe43f */
[----:B------:R0:W-:Y:S02]  /*00f0*/  UTMACCTL.PF [UR6] ;  /* 0x00000000060079b9 */ /* 0x0001e40008040000 */
[----:B------:R0:W-:Y:S02]  /*0100*/  UTMACCTL.PF [UR4] ;  /* 0x00000000040079b9 */ /* 0x0001e40008040000 */
[----:B0-----:R-:W-:Y:S01]  /*0110*/  NOP ;  /* 0x0000000000007918 */ /* 0x001fe20000000000 */
.L_x_1:
[----:B------:R-:W-:Y:S05]  /*0120*/  BSYNC B0 ;  /* 0x0000000000007941 */ /* 0x000fea0003800000 */
.L_x_0:
[----:B------:R-:W0:Y:S02]  /*0130*/  SHFL.IDX PT, R3, R0, RZ, 0x1f ;  /* 0x00001fff00037589 */ /* 0x000e2400000e0000 */
[----:B0-----:R-:W-:-:S13]  /*0140*/  ISETP.NE.AND P0, PT, R3, RZ, PT ;  /* 0x000000ff0300720c */ /* 0x001fda0003f05270 */
[----:B------:R-:W-:Y:S05]  /*0150*/  @P0 BRA `(.L_x_2) ;  /* 0x0000000000f40947 */ /* 0x000fea0003800000 */
[----:B------:R-:W-:Y:S01]  /*0160*/  ELECT P0, URZ, PT ;  /* 0x00000000003f782f */ /* 0x000fe20003800000 */
[----:B------:R-:W-:-:S12]  /*0170*/  BSSY B0, `(.L_x_2) ;  /* 0x000003b000007945 */ /* 0x000fd80003800000 */
[----:B------:R-:W-:Y:S05]  /*0180*/  @!P0 BRA `(.L_x_3) ;  /* 0x0000000000e48947 */ /* 0x000fea0003800000 */
[----:B------:R-:W0:Y:S01]  /*0190*/  S2UR UR8, SR_CgaCtaId ;  /* 0x00000000000879c3 */ /* 0x000e220000008800 */
[----:B------:R-:W-:Y:S01]  /*01a0*/  UMOV UR4, 0x400 ;  /* 0x0000040000047882 */ /* 0x000fe20000000000 */
[----:B------:R-:W-:Y:S01]  /*01b0*/  UMOV UR5, 0x1 ;  /* 0x0000000100057882 */ /* 0x000fe20000000000 */
[----:B------:R-:W-:Y:S02]  /*01c0*/  UMOV UR6, 0x4 ;  /* 0x0000000400067882 */ /* 0x000fe40000000000 */
[----:B------:R-:W-:-:S04]  /*01d0*/  UIADD3 UR6, -UR6, 0x100000, URZ ;  /* 0x0010000006067890 */ /* 0x000fc8000fffe13f */
[----:B------:R-:W-:Y:S02]  /*01e0*/  USHF.L.U32 UR7, UR6, 0xb, URZ ;  /* 0x0000000b06077899 */ /* 0x000fe4000800063f */
[----:B------:R-:W-:Y:S02]  /*01f0*/  USHF.L.U32 UR6, UR6, 0x1, URZ ;  /* 0x0000000106067899 */ /* 0x000fe4000800063f */
[----:B0-----:R-:W-:Y:S02]  /*0200*/  ULEA UR8, UR8, UR4, 0x18 ;  /* 0x0000000408087291 */ /* 0x001fe4000f8ec03f */
[----:B------:R-:W-:-:S04]  /*0210*/  UIADD3 UR4, -UR5, 0x100000, URZ ;  /* 0x0010000005047890 */ /* 0x000fc8000fffe13f */
[----:B------:R-:W-:Y:S02]  /*0220*/  USHF.L.U32 UR5, UR4, 0xb, URZ ;  /* 0x0000000b04057899 */ /* 0x000fe4000800063f */
[----:B------:R-:W-:Y:S01]  /*0230*/  USHF.L.U32 UR4, UR4, 0x1, URZ ;  /* 0x0000000104047899 */ /* 0x000fe2000800063f */
[----:B------:R-:W0:Y:S11]  /*0240*/  FENCE.VIEW.ASYNC.S ;  /* 0x00000000000073c6 */ /* 0x000e360000000000 */
[----:B0-----:R0:W1:Y:S01]  /*0250*/  SYNCS.EXCH.64 URZ, [UR8], UR4 ;  /* 0x00000004083f75b2 */ /* 0x0010620008000100 */
[----:B------:R0:W2:Y:S01]  /*0260*/  SYNCS.EXCH.64 URZ, [UR8+0xb0], UR6 ;  /* 0x0000b006083f75b2 */ /* 0x0000a20008000100 */
[----:B------:R0:W3:Y:S01]  /*0270*/  SYNCS.EXCH.64 URZ, [UR8+0x8], UR4 ;  /* 0x00000804083f75b2 */ /* 0x0000e20008000100 */
[----:B------:R0:W4:Y:S01]  /*0280*/  SYNCS.EXCH.64 URZ, [UR8+0xb8], UR6 ;  /* 0x0000b806083f75b2 */ /* 0x0001220008000100 */
[----:B------:R0:W0:Y:S01]  /*0290*/  SYNCS.EXCH.64 URZ, [UR8+0x10], UR4 ;  /* 0x00001004083f75b2 */ /* 0x0000220008000100 */
        /* <DEDUP_REMOVED lines=39> */
[----:B-1234-:R-:W-:Y:S01]  /*0510*/  NOP ;  /* 0x0000000000007918 */ /* 0x01efe20000000000 */
.L_x_3:
[----:B0-----:R-:W-:Y:S05]  /*0520*/  BSYNC B0 ;  /* 0x0000000000007941 */ /* 0x001fea0003800000 */
.L_x_2:
[----:B------:R-:W-:Y:S01]  /*0530*/  SHF.R.S32.HI R7, RZ, 0x1f, R18 ;  /* 0x0000001fff077819 */ /* 0x000fe20000011412 */
[----:B------:R-:W0:Y:S01]  /*0540*/  SHFL.IDX PT, R0, R0, RZ, 0x1f ;  /* 0x00001fff00007589 */ /* 0x000e2200000e0000 */
[----:B------:R-:W1:Y:S01]  /*0550*/  S2UR UR8, SR_CTAID.X ;  /* 0x00000000000879c3 */ /* 0x000e620000002500 */
[----:B------:R-:W-:Y:S02]  /*0560*/  ELECT P0, URZ, PT ;  /* 0x00000000003f782f */ /* 0x000fe40003800000 */
[----:B------:R-:W-:Y:S01]  /*0570*/  LEA.HI R7, R7, R18, RZ, 0x7 ;  /* 0x0000001207077211 */ /* 0x000fe200078f38ff */
[----:B------:R-:W2:Y:S01]  /*0580*/  S2R R4, SR_CTAID.Y ;  /* 0x0000000000047919 */ /* 0x000ea20000002600 */
[----:B------:R-:W-:Y:S01]  /*0590*/  SHF.R.S32.HI R8, RZ, 0x1f, R3 ;  /* 0x0000001fff087819 */ /* 0x000fe20000011403 */
[----:B------:R-:W-:Y:S01]  /*05a0*/  ULDC UR4, c[0x0][0x150] ;  /* 0x0000540000047ab9 */ /* 0x000fe20000000800 */
[----:B------:R-:W-:Y:S01]  /*05b0*/  LOP3.LUT R7, R7, 0xffffff80, RZ, 0xc0, !PT ;  /* 0xffffff8007077812 */ /* 0x000fe200078ec0ff */
[----:B------:R-:W-:Y:S01]  /*05c0*/  NOP ;  /* 0x0000000000007918 */ /* 0x000fe20000000000 */
[----:B------:R-:W-:Y:S01]  /*05d0*/  LEA.HI R8, R8, R3, RZ, 0x2 ;  /* 0x0000000308087211 */ /* 0x000fe200078f10ff */
[----:B------:R-:W3:Y:S01]  /*05e0*/  LDC R10, c[0x0][0x144] ;  /* 0x00005100ff0a7b82 */ /* 0x000ee20000000800 */
[----:B------:R-:W-:Y:S01]  /*05f0*/  NOP ;  /* 0x0000000000007918 */ /* 0x000fe20000000000 */
[----:B------:R-:W-:Y:S01]  /*0600*/  IMAD.IADD R6, R18, 0x1, -R7 ;  /* 0x0000000112067824 */ /* 0x000fe200078e0a07 */
[----:B------:R-:W-:Y:S01]  /*0610*/  LOP3.LUT R8, R8, 0x3ffffffc, RZ, 0xc0, !PT ;  /* 0x3ffffffc08087812 */ /* 0x000fe200078ec0ff */
[----:B------:R-:W-:Y:S01]  /*0620*/  IMAD.MOV.U32 R23, RZ, RZ, 0x1 ;  /* 0x00000001ff177424 */ /* 0x000fe200078e00ff */
[----:B------:R-:W-:-:S02]  /*0630*/  ISETP.NE.AND P3, PT, R5, RZ, PT ;  /* 0x000000ff0500720c */ /* 0x000fc40003f65270 */
[----:B------:R-:W-:Y:S01]  /*0640*/  SHF.R.S32.HI R7, RZ, 0x1f, R6 ;  /* 0x0000001fff077819 */ /* 0x000fe20000011406 */
[----:B------:R-:W-:Y:S01]  /*0650*/  IMAD.IADD R8, R3, 0x1, -R8 ;  /* 0x0000000103087824 */ /* 0x000fe200078e0a08 */
[----:B------:R-:W4:Y:S02]  /*0660*/  LDC R13, c[0x0][0x140] ;  /* 0x00005000ff0d7b82 */ /* 0x000f240000000800 */
[----:B------:R-:W-:Y:S02]  /*0670*/  LEA.HI R7, R7, R6, RZ, 0x3 ;  /* 0x0000000607077211 */ /* 0x000fe400078f18ff */
[----:B0-----:R-:W-:Y:S02]  /*0680*/  ISETP.NE.OR P0, PT, R0, RZ, !P0 ;  /* 0x000000ff0000720c */ /* 0x001fe40004705670 */
[--C-:B------:R-:W-:Y:S02]  /*0690*/  SHF.R.S32.HI R0, RZ, 0x3, R7.reuse ;  /* 0x00000003ff007819 */ /* 0x100fe40000011407 */
[----:B------:R-:W-:-:S02]  /*06a0*/  SHF.R.S32.HI R7, RZ, 0x1f, R7 ;  /* 0x0000001fff077819 */ /* 0x000fc40000011407 */
[----:B-1----:R-:W-:Y:S02]  /*06b0*/  I2FP.F32.U32 R9, UR8 ;  /* 0x0000000800097c45 */ /* 0x002fe40008201000 */
[----:B------:R-:W-:-:S03]  /*06c0*/  LEA.HI R7, R7, R0, RZ, 0x2 ;  /* 0x0000000007077211 */ /* 0x000fc600078f10ff */
[----:B------:R-:W-:Y:S01]  /*06d0*/  FMUL R9, R9, UR4 ;  /* 0x0000000409097c20 */ /* 0x000fe20008400000 */
[----:B------:R-:W-:Y:S01]  /*06e0*/  LOP3.LUT R7, R7, 0xfffffffc, RZ, 0xc0, !PT ;  /* 0xfffffffc07077812 */ /* 0x000fe200078ec0ff */
[----:B------:R-:W-:Y:S01]  /*06f0*/  VOTEU.ALL UP0, P0 ;  /* 0x00000000003f7886 */ /* 0x000fe20000000000 */
[----:B--2---:R-:W-:Y:S01]  /*0700*/  I2FP.F32.U32 R3, R4 ;  /* 0x0000000400037245 */ /* 0x004fe20000201000 */
[----:B------:R-:W-:Y:S01]  /*0710*/  ULDC UR4, c[0x0][0x154] ;  /* 0x0000550000047ab9 */ /* 0x000fe20000000800 */
[----:B------:R-:W-:Y:S01]  /*0720*/  VOTEU.ALL UP1, P0 ;  /* 0x00000000003f7886 */ /* 0x000fe20000020000 */
[----:B------:R-:W0:Y:S01]  /*0730*/  F2I.U32.TRUNC.NTZ R9, R9 ;  /* 0x0000000900097305 */ /* 0x000e22000020f000 */
[----:B------:R-:W-:Y:S01]  /*0740*/  IMAD.IADD R7, R0, 0x1, -R7 ;  /* 0x0000000100077824 */ /* 0x000fe200078e0a07 */
[----:B------:R-:W1:Y:S01]  /*0750*/  @!UP0 S2UR UR7, SR_CgaCtaId ;  /* 0x00000000000789c3 */ /* 0x000e620000008800 */
[----:B------:R-:W-:Y:S01]  /*0760*/  FMUL R12, R3, UR4 ;  /* 0x00000004030c7c20 */ /* 0x000fe20008400000 */
[----:B------:R-:W-:Y:S01]  /*0770*/  UMOV UR4, 0x20 ;  /* 0x0000002000047882 */ /* 0x000fe20000000000 */
[----:B------:R-:W-:Y:S01]  /*0780*/  IMAD R8, R8, 0x4, R7 ;  /* 0x0000000408087824 */ /* 0x000fe200078e0207 */
[----:B------:R-:W-:Y:S01]  /*0790*/  @!UP0 UMOV UR6, 0x400 ;  /* 0x0000040000068882 */ /* 0x000fe20000000000 */
[----:B------:R-:W-:-:S04]  /*07a0*/  @!UP0 UIADD3 UR4, -UR4, 0x100000, URZ ;  /* 0x0010000004048890 */ /* 0x000fc8000fffe13f */
[----:B------:R-:W-:Y:S02]  /*07b0*/  @!UP0 USHF.L.U32 UR5, UR4, 0xb, URZ ;  /* 0x0000000b04058899 */ /* 0x000fe4000800063f */
[----:B------:R-:W-:Y:S01]  /*07c0*/  @!UP0 USHF.L.U32 UR4, UR4, 0x1, URZ ;  /* 0x0000000104048899 */ /* 0x000fe2000800063f */
[----:B----4-:R-:W-:Y:S01]  /*07d0*/  ISETP.EQ.U32.AND P2, PT, R13, 0x1, PT ;  /* 0x000000010d00780c */ /* 0x010fe20003f42070 */
[----:B------:R-:W2:Y:S01]  /*07e0*/  F2I.U32.TRUNC.NTZ R12, R12 ;  /* 0x0000000c000c7305 */ /* 0x000ea2000020f000 */
[----:B------:R-:W-:Y:S01]  /*07f0*/  LEA.HI R0, R8, R8, RZ, 0x1 ;  /* 0x0000000808007211 */ /* 0x000fe200078f08ff */
[----:B------:R-:W4:Y:S03]  /*0800*/  LDC R7, c[0x0][0x148] ;  /* 0x00005200ff077b82 */ /* 0x000f260000000800 */
[----:B------:R-:W-:Y:S01]  /*0810*/  LOP3.LUT R11, R0, 0xfffffffe, RZ, 0xc0, !PT ;  /* 0xfffffffe000b7812 */ /* 0x000fe200078ec0ff */
[----:B0-----:R-:W-:Y:S01]  /*0820*/  IMAD.MOV R15, RZ, RZ, -R9 ;  /* 0x000000ffff0f7224 */ /* 0x001fe200078e0a09 */
[----:B------:R-:W-:-:S03]  /*0830*/  SHF.R.S32.HI R9, RZ, 0x1f, R2 ;  /* 0x0000001fff097819 */ /* 0x000fc60000011402 */
[----:B---3--:R-:W-:Y:S01]  /*0840*/  IMAD R3, R10, R15, UR8 ;  /* 0x000000080a037e24 */ /* 0x008fe2000f8e020f */
[----:B------:R-:W-:Y:S01]  /*0850*/  LEA.HI R9, R9, R2, RZ, 0x2 ;  /* 0x0000000209097211 */ /* 0x000fe200078f10ff */
[C---:B------:R-:W-:Y:S02]  /*0860*/  IMAD.IADD R0, R8.reuse, 0x1, -R11 ;  /* 0x0000000108007824 */ /* 0x040fe400078e0a0b */
[----:B------:R-:W-:Y:S01]  /*0870*/  IMAD.SHL.U32 R11, R8, 0x4, RZ ;  /* 0x00000004080b7824 */ /* 0x000fe200078e00ff */
[----:B------:R-:W-:Y:S01]  /*0880*/  LOP3.LUT R9, R9, 0xfffffffc, RZ, 0xc0, !PT ;  /* 0xfffffffc09097812 */ /* 0x000fe200078ec0ff */
[----:B--2---:R-:W-:Y:S01]  /*0890*/  IMAD.MOV R24, RZ, RZ, -R12 ;  /* 0x000000ffff187224 */ /* 0x004fe200078e0a0c */
[----:B------:R-:W-:Y:S01]  /*08a0*/  ISETP.NE.AND P4, PT, R0, R3, PT ;  /* 0x000000030000720c */ /* 0x000fe20003f85270 */
[----:B-1----:R-:W-:Y:S01]  /*08b0*/  @!UP0 ULEA UR6, UR7, UR6, 0x18 ;  /* 0x0000000607068291 */ /* 0x002fe2000f8ec03f */
[----:B------:R-:W-:Y:S01]  /*08c0*/  LOP3.LUT R22, R8, 0xc, R11, 0x78, !PT ;  /* 0x0000000c08167812 */ /* 0x000fe200078e780b */
[----:B------:R-:W-:Y:S01]  /*08d0*/  IMAD.IADD R0, R2, 0x1, -R9 ;  /* 0x0000000102007824 */ /* 0x000fe200078e0a09 */
[----:B------:R-:W-:Y:S01]  /*08e0*/  VOTEU.ALL UP0, P0 ;  /* 0x00000000003f7886 */ /* 0x000fe20000000000 */
[----:B------:R-:W-:Y:S01]  /*08f0*/  LOP3.LUT P0, RZ, R6, 0x7, RZ, 0xc0, !PT ;  /* 0x0000000706ff7812 */ /* 0x000fe2000780c0ff */
[----:B------:R-:W-:-:S02]  /*0900*/  VIADD R6, R5, 0xffffffff ;  /* 0xffffffff05067836 */ /* 0x000fc40000000000 */
[----:B------:R-:W-:Y:S01]  /*0910*/  ISETP.NE.AND P1, PT, R0, 0x3, PT ;  /* 0x000000030000780c */ /* 0x000fe20003f25270 */
[----:B----4-:R-:W-:Y:S01]  /*0920*/  IMAD R9, R7, R24, R4 ;  /* 0x0000001807097224 */ /* 0x010fe200078e0204 */
[----:B------:R-:W-:Y:S02]  /*0930*/  ISETP.LT.U32.AND P0, PT, R22, 0x2, !P0 ;  /* 0x000000021600780c */ /* 0x000fe40004701070 */
[----:B------:R-:W-:Y:S01]  /*0940*/  ISETP.EQ.OR P1, PT, R0, RZ, !P1 ;  /* 0x000000ff0000720c */ /* 0x000fe20004f22670 */
[----:B------:R-:W0:Y:S02]  /*0950*/  FENCE.VIEW.ASYNC.S ;  /* 0x00000000000073c6 */ /* 0x000e240000000000 */
[----:B0-----:R0:W1:Y:S01]  /*0960*/  @!UP0 SYNCS.EXCH.64 URZ, [UR6+0x170], UR4 ;  /* 0x00017004063f85b2 */ /* 0x0010620008000100 */
[----:B------:R-:W-:Y:S02]  /*0970*/  @P4 LEA.HI R2, R22, R22, RZ, 0x1 ;  /* 0x0000001616024211 */ /* 0x000fe400078f08ff */
[----:B------:R-:W-:-:S02]  /*0980*/  ISETP.EQ.AND P1, PT, R5, RZ, P1 ;  /* 0x000000ff0500720c */ /* 0x000fc40000f22270 */
[----:B------:R-:W-:Y:S02]  /*0990*/  @P4 SHF.R.S32.HI R2, RZ, 0x1, R2 ;  /* 0x00000001ff024819 */ /* 0x000fe40000011402 */
[----:B------:R-:W-:Y:S02]  /*09a0*/  ISETP.GE.U32.AND P6, PT, R6, 0x2, PT ;  /* 0x000000020600780c */ /* 0x000fe40003fc6070 */
[----:B------:R-:W-:Y:S02]  /*09b0*/  @P4 ISETP.NE.AND P5, PT, R2, R9, PT ;  /* 0x000000090200420c */ /* 0x000fe40003fa5270 */
[----:B------:R-:W-:Y:S02]  /*09c0*/  SEL R2, RZ, 0x1, !P0 ;  /* 0x00000001ff027807 */ /* 0x000fe40004000000 */
[----:B------:R-:W-:Y:S02]  /*09d0*/  @P4 SEL R23, RZ, 0x1, P5 ;  /* 0x00000001ff174807 */ /* 0x000fe40002800000 */
[----:B------:R-:W-:Y:S01]  /*09e0*/  SEL R19, RZ, 0x1, !P1 ;  /* 0x00000001ff137807 */ /* 0x000fe20004800000 */
[----:B------:R0:W2:Y:S01]  /*09f0*/  @!UP1 SYNCS.EXCH.64 URZ, [UR6+0x178], UR4 ;  /* 0x00017804063f95b2 */ /* 0x0000a20008000100 */
[----:B------:R-:W-:Y:S01]  /*0a00*/  LOP3.LUT R23, R23, R2, RZ, 0xc0, !PT ;  /* 0x0000000217177212 */ /* 0x000fe200078ec0ff */
[----:B------:R-:W-:Y:S01]  /*0a10*/  NOP ;  /* 0x0000000000007918 */ /* 0x000fe20000000000 */
[----:B------:R-:W-:Y:S01]  /*0a20*/  SEL R19, R19, 0x2, P6 ;  /* 0x0000000213137807 */ /* 0x000fe20003000000 */
[----:B------:R-:W-:Y:S06]  /*0a30*/  @!P2 BRA `(.L_x_4) ;  /* 0x000000000008a947 */ /* 0x000fec0003800000 */
[----:B-12---:R-:W-:Y:S01]  /*0a40*/  UCGABAR_ARV ;  /* 0x00000000000079c7 */ /* 0x006fe20008000000 */
[----:B------:R-:W-:Y:S05]  /*0a50*/  BRA `(.L_x_5) ;  /* 0x0000000000047947 */ /* 0x000fea0003800000 */
.L_x_4:
[----:B-12---:R-:W-:Y:S01]  /*0a60*/  NOP ;  /* 0x0000000000007918 */ /* 0x006fe20000000000 */
.L_x_5:
[----:B------:R-:W1:Y:S01]  /*0a70*/  LDC R2, c[0x0][0x65c] ;  /* 0x00019700ff027b82 */ /* 0x000e620000000800 */
[----:B------:R-:W-:Y:S02]  /*0a80*/  IMAD.U32 R8, RZ, RZ, UR8 ;  /* 0x00000008ff087e24 */ /* 0x000fe4000f8e00ff */
[----:B------:R-:W-:Y:S01]  /*0a90*/  IMAD.MOV.U32 R9, RZ, RZ, RZ ;  /* 0x000000ffff097224 */ /* 0x000fe200078e00ff */
[----:B-1----:R-:W-:-:S04]  /*0aa0*/  ISETP.NE.AND P1, PT, R2, 0x1, PT ;  /* 0x000000010200780c */ /* 0x002fc80003f25270 */
[----:B------:R-:W-:-:S09]  /*0ab0*/  P2R R5, PR, RZ, 0x2 ;  /* 0x00000002ff057803 */ /* 0x000fd20000000000 */
[----:B------:R-:W1:Y:S01]  /*0ac0*/  @P1 LDC R17, c[0x0][0x10] ;  /* 0x00000400ff111b82 */ /* 0x000e620000000800 */
[----:B------:R-:W-:Y:S02]  /*0ad0*/  @P1 IMAD.MOV.U32 R5, RZ, RZ, RZ ;  /* 0x000000ffff051224 */ /* 0x000fe400078e00ff */
[----:B------:R-:W-:-:S05]  /*0ae0*/  @P1 IMAD.MOV.U32 R13, RZ, RZ, RZ ;  /* 0x000000ffff0d1224 */ /* 0x000fca00078e00ff */
[----:B------:R-:W2:Y:S01]  /*0af0*/  @!P1 LDC R11, c[0x0][0xc] ;  /* 0x00000300ff0b9b82 */ /* 0x000ea20000000800 */
[----:B-1----:R-:W-:-:S04]  /*0b00*/  @P1 IMAD.WIDE.U32 R16, R17, UR8, R4 ;  /* 0x0000000811101c25 */ /* 0x002fc8000f8e0004 */
[----:B------:R-:W-:Y:S02]  /*0b10*/  @P1 IMAD.IADD R17, R17, 0x1, R13 ;  /* 0x0000000111111824 */ /* 0x000fe400078e020d */
[----:B--2---:R-:W-:-:S04]  /*0b20*/  @!P1 IMAD.WIDE.U32 R8, R4, R11, R8 ;  /* 0x0000000b04089225 */ /* 0x004fc800078e0008 */
[----:B------:R-:W-:Y:S02]  /*0b30*/  @!P1 IMAD.MOV.U32 R16, RZ, RZ, R8 ;  /* 0x000000ffff109224 */ /* 0x000fe400078e0008 */
[----:B------:R-:W-:Y:S01]  /*0b40*/  @!P1 IMAD.MOV.U32 R17, RZ, RZ, R9 ;  /* 0x000000ffff119224 */ /* 0x000fe200078e0009 */
[----:B------:R-:W-:Y:S06]  /*0b50*/  @!P2 BRA `(.L_x_6) ;  /* 0x00000000000ca947 */ /* 0x000fec0003800000 */
[----:B------:R-:W-:Y:S01]  /*0b60*/  UCGABAR_WAIT ;  /* 0x0000000000007dc7 */ /* 0x000fe20008000000 */
[----:B------:R-:W-:Y:S01]  /*0b70*/  CCTL.IVALL ;  /* 0x00000000ff00798f */ /* 0x000fe20002000000 */
[----:B------:R-:W-:Y:S05]  /*0b80*/  BRA `(.L_x_7) ;  /* 0x0000000000047947 */ /* 0x000fea0003800000 */
.L_x_6:
[----:B------:R-:W-:Y:S06]  /*0b90*/  BAR.SYNC.DEFER_BLOCKING 0x0 ;  /* 0x0000000000007b1d */ /* 0x000fec0000010000 */
.L_x_7:
[----:B------:R-:W-:Y:S05]  /*0ba0*/  @!P3 BRA `(.L_x_8) ;  /* 0x0000004c00e4b947 */ /* 0x000fea0003800000 */
[----:B------:R-:W-:-:S13]  /*0bb0*/  ISETP.GT.U32.AND P0, PT, R6, 0x1, PT ;  /* 0x000000010600780c */ /* 0x000fda0003f04070 */
[----:B0-----:R-:W-:Y:S05]  /*0bc0*/  @P0 EXIT ;  /* 0x000000000000094d */ /* 0x001fea0003800000 */
[----:B------:R-:W-:Y:S01]  /*0bd0*/  ULDC.64 UR4, c[0x0][0x650] ;  /* 0x0001940000047ab9 */ /* 0x000fe20000000a00 */
[----:B------:R-:W-:Y:S01]  /*0be0*/  PRMT R0, RZ, 0x7610, R0 ;  /* 0x00007610ff007816 */ /* 0x000fe20000000000 */
[----:B------:R-:W-:Y:S01]  /*0bf0*/  IMAD.MOV.U32 R92, RZ, RZ, -0x1 ;  /* 0xffffffffff5c7424 */ /* 0x000fe200078e00ff */
[----:B------:R-:W-:Y:S01]  /*0c00*/  ISETP.GE.U32.AND P0, PT, R16, UR4, PT ;  /* 0x0000000410007c0c */ /* 0x000fe2000bf06070 */
[----:B------:R-:W-:Y:S02]  /*0c10*/  IMAD.MOV.U32 R93, RZ, RZ, -0x1 ;  /* 0xffffffffff5d7424 */ /* 0x000fe400078e00ff */
[----:B------:R-:W-:Y:S01]  /*0c20*/  IMAD.MOV.U32 R88, RZ, RZ, -0x1 ;  /* 0xffffffffff587424 */ /* 0x000fe200078e00ff */
[----:B------:R-:W-:-:S13]  /*0c30*/  ISETP.GE.U32.AND.EX P0, PT, R17, UR5, PT, P0 ;  /* 0x0000000511007c0c */ /* 0x000fda000bf06100 */
[----:B------:R-:W-:Y:S05]  /*0c40*/  @P0 BRA `(.L_x_9) ;  /* 0x0000000400280947 */ /* 0x000fea0003800000 */
[----:B------:R-:W0:Y:S01]  /*0c50*/  LDC.64 R20, c[0x0][0x628] ;  /* 0x00018a00ff147b82 */ /* 0x000e220000000a00 */
[----:B------:R-:W-:Y:S02]  /*0c60*/  IMAD.MOV.U32 R8, RZ, RZ, R16 ;  /* 0x000000ffff087224 */ /* 0x000fe400078e0010 */
[----:B------:R-:W-:-:S05]  /*0c70*/  IMAD.MOV.U32 R9, RZ, RZ, R17 ;  /* 0x000000ffff097224 */ /* 0x000fca00078e0011 */
[----:B------:R-:W1:Y:S08]  /*0c80*/  LDC R0, c[0x0][0x630] ;  /* 0x00018c00ff007b82 */ /* 0x000e700000000800 */
[----:B------:R-:W2:Y:S01]  /*0c90*/  LDC.64 R26, c[0x0][0x620] ;  /* 0x00018800ff1a7b82 */ /* 0x000ea20000000a00 */
[----:B0-----:R-:W-:-:S04]  /*0ca0*/  ISETP.NE.U32.AND P0, PT, R20, RZ, PT ;  /* 0x000000ff1400720c */ /* 0x001fc80003f05070 */
[----:B------:R-:W-:-:S13]  /*0cb0*/  ISETP.NE.AND.EX P0, PT, R21, RZ, PT, P0 ;  /* 0x000000ff1500720c */ /* 0x000fda0003f05300 */
[----:B-12---:R-:W-:Y:S05]  /*0cc0*/  @!P0 BRA `(.L_x_10) ;  /* 0x0000000000288947 */ /* 0x006fea0003800000 */
[----:B------:R-:W0:Y:S02]  /*0cd0*/  LDC R13, c[0x0][0x634] ;  /* 0x00018d00ff0d7b82 */ /* 0x000e240000000800 */
[----:B0-----:R-:W-:-:S05]  /*0ce0*/  IADD3 R13, P0, R16, R13, RZ ;  /* 0x0000000d100d7210 */ /* 0x001fca0007f1e0ff */
[----:B------:R-:W-:-:S04]  /*0cf0*/  IMAD.X R15, RZ, RZ, R17, P0 ;  /* 0x000000ffff0f7224 */ /* 0x000fc800000e0611 */
[----:B------:R-:W-:-:S04]  /*0d00*/  IMAD.WIDE.U32 R8, R15, R20, RZ ;  /* 0x000000140f087225 */ /* 0x000fc800078e00ff */
[----:B------:R-:W-:-:S04]  /*0d10*/  IMAD.WIDE.U32 R10, P0, R13, R21, R8 ;  /* 0x000000150d0a7225 */ /* 0x000fc80007800008 */
[----:B------:R-:W-:-:S04]  /*0d20*/  IMAD.WIDE.U32 R8, R13, R20, RZ ;  /* 0x000000140d087225 */ /* 0x000fc800078e00ff */
[----:B------:R-:W-:Y:S01]  /*0d30*/  IMAD.X R13, RZ, RZ, RZ, P0 ;  /* 0x000000ffff0d7224 */ /* 0x000fe200000e06ff */
[----:B------:R-:W-:Y:S01]  /*0d40*/  IADD3 RZ, P0, R9, R10, RZ ;  /* 0x0000000a09ff7210 */ /* 0x000fe20007f1e0ff */
[----:B------:R-:W-:-:S04]  /*0d50*/  IMAD.MOV.U32 R12, RZ, RZ, R11 ;  /* 0x000000ffff0c7224 */ /* 0x000fc800078e000b */
[----:B------:R-:W-:-:S08]  /*0d60*/  IMAD.WIDE.U32.X R8, R15, R21, R12, P0 ;  /* 0x000000150f087225 */ /* 0x000fd000000e040c */
.L_x_10:
[----:B------:R-:W0:Y:S01]  /*0d70*/  LDC.64 R20, c[0x0][0x640] ;  /* 0x00019000ff147b82 */ /* 0x000e220000000a00 */
[--C-:B------:R-:W-:Y:S01]  /*0d80*/  SHF.R.U64 R88, R8, R0, R9.reuse ;  /* 0x0000000008587219 */ /* 0x100fe20000001209 */
[----:B------:R-:W-:Y:S01]  /*0d90*/  IMAD R28, R7, R24, R4 ;  /* 0x00000018071c7224 */ /* 0x000fe200078e0204 */
[----:B------:R-:W-:Y:S01]  /*0da0*/  SHF.R.U32.HI R0, RZ, R0, R9 ;  /* 0x00000000ff007219 */ /* 0x000fe20000011609 */
[----:B------:R-:W-:Y:S01]  /*0db0*/  IMAD.MOV.U32 R25, RZ, RZ, 0x1 ;  /* 0x00000001ff197424 */ /* 0x000fe200078e00ff */
[----:B------:R-:W-:-:S03]  /*0dc0*/  IADD3 R5, P0, RZ, -R88, RZ ;  /* 0x80000058ff057210 */ /* 0x000fc60007f1e0ff */
[----:B------:R-:W1:Y:S02]  /*0dd0*/  LDC R6, c[0x0][0x618] ;  /* 0x00018600ff067b82 */ /* 0x000e640000000800 */
[----:B------:R-:W-:-:S04]  /*0de0*/  IMAD.X R9, RZ, RZ, ~R0, P0 ;  /* 0x000000ffff097224 */ /* 0x000fc800000e0e00 */
[-C--:B------:R-:W-:Y:S02]  /*0df0*/  IMAD R0, R9, R26.reuse, RZ ;  /* 0x0000001a09007224 */ /* 0x080fe400078e02ff */
[----:B------:R-:W2:Y:S01]  /*0e00*/  LDC R11, c[0x0][0x608] ;  /* 0x00018200ff0b7b82 */ /* 0x000ea20000000800 */
[----:B------:R-:W-:-:S04]  /*0e10*/  IMAD.WIDE.U32 R8, R5, R26, R16 ;  /* 0x0000001a05087225 */ /* 0x000fc800078e0010 */
[----:B------:R-:W-:-:S03]  /*0e20*/  IMAD R5, R5, R27, R0 ;  /* 0x0000001b05057224 */ /* 0x000fc600078e0200 */
[----:B------:R-:W3:Y:S01]  /*0e30*/  LDC R12, c[0x0][0x658] ;  /* 0x00019600ff0c7b82 */ /* 0x000ee20000000800 */
[----:B0-----:R-:W-:Y:S01]  /*0e40*/  ISETP.NE.U32.AND P0, PT, R20, RZ, PT ;  /* 0x000000ff1400720c */ /* 0x001fe20003f05070 */
[----:B------:R-:W-:Y:S02]  /*0e50*/  IMAD.IADD R5, R9, 0x1, R5 ;  /* 0x0000000109057824 */ /* 0x000fe400078e0205 */
[----:B------:R-:W-:Y:S01]  /*0e60*/  IMAD.MOV.U32 R9, RZ, RZ, -0x1 ;  /* 0xffffffffff097424 */ /* 0x000fe200078e00ff */
[----:B------:R-:W-:-:S03]  /*0e70*/  ISETP.NE.AND.EX P0, PT, R21, RZ, PT, P0 ;  /* 0x000000ff1500720c */ /* 0x000fc60003f05300 */
[----:B------:R-:W0:Y:S01]  /*0e80*/  LDC R15, c[0x0][0x600] ;  /* 0x00018000ff0f7b82 */ /* 0x000e220000000800 */
[-CC-:B-1----:R-:W-:Y:S02]  /*0e90*/  SHF.R.U64 R13, R8, R6.reuse, R5.reuse ;  /* 0x00000006080d7219 */ /* 0x182fe40000001205 */
[----:B------:R-:W-:-:S05]  /*0ea0*/  SHF.R.U32.HI R0, RZ, R6, R5 ;  /* 0x00000006ff007219 */ /* 0x000fca0000011605 */
[----:B------:R-:W1:Y:S01]  /*0eb0*/  LDC R14, c[0x0][0x648] ;  /* 0x00019200ff0e7b82 */ /* 0x000e620000000800 */
[-CC-:B--2---:R-:W-:Y:S02]  /*0ec0*/  SHF.R.U64 R29, R13, R11.reuse, R0.reuse ;  /* 0x0000000b0d1d7219 */ /* 0x184fe40000001200 */
[----:B------:R-:W-:-:S05]  /*0ed0*/  SHF.R.U32.HI R5, RZ, R11, R0 ;  /* 0x0000000bff057219 */ /* 0x000fca0000011600 */
[----:B------:R-:W2:Y:S01]  /*0ee0*/  LDC R26, c[0x0][0x638] ;  /* 0x00018e00ff1a7b82 */ /* 0x000ea20000000800 */
[-CC-:B---3--:R-:W-:Y:S02]  /*0ef0*/  SHF.R.U64 R24, R29, R12.reuse, R5.reuse ;  /* 0x0000000c1d187219 */ /* 0x188fe40000001205 */
[-C--:B------:R-:W-:Y:S02]  /*0f00*/  SHF.L.U32 R0, R9, R12.reuse, RZ ;  /* 0x0000000c09007219 */ /* 0x080fe400000006ff */
[----:B------:R-:W-:Y:S01]  /*0f10*/  SHF.R.U32.HI R5, RZ, R12, R5 ;  /* 0x0000000cff057219 */ /* 0x000fe20000011605 */
[----:B------:R-:W-:Y:S01]  /*0f20*/  IMAD.MOV.U32 R4, RZ, RZ, R24 ;  /* 0x000000ffff047224 */ /* 0x000fe200078e0018 */
[----:B------:R-:W-:Y:S01]  /*0f30*/  LOP3.LUT R10, RZ, R0, RZ, 0x33, !PT ;  /* 0x00000000ff0a7212 */ /* 0x000fe200078e33ff */
[----:B------:R-:W3:Y:S01]  /*0f40*/  LDC R27, c[0x0][0x610] ;  /* 0x00018400ff1b7b82 */ /* 0x000ee20000000800 */
[----:B------:R-:W-:Y:S05]  /*0f50*/  @!P0 BRA `(.L_x_11) ;  /* 0x0000000000288947 */ /* 0x000fea0003800000 */
[----:B------:R-:W4:Y:S02]  /*0f60*/  LDC R9, c[0x0][0x64c] ;  /* 0x00019300ff097b82 */ /* 0x000f240000000800 */
[----:B----4-:R-:W-:-:S05]  /*0f70*/  IADD3 R9, P0, R24, R9, RZ ;  /* 0x0000000918097210 */ /* 0x010fca0007f1e0ff */
        /* <DEDUP_REMOVED lines=8> */
.L_x_11:
[----:B-1----:R-:W-:Y:S01]  /*1000*/  SHF.R.U64 R4, R4, R14, R5 ;  /* 0x0000000e04047219 */ /* 0x002fe20000001205 */
[----:B0-----:R-:W-:Y:S01]  /*1010*/  VIADD R6, R15, 0xffffffff ;  /* 0xffffffff0f067836 */ /* 0x001fe20000000000 */
[----:B------:R-:W-:Y:S02]  /*1020*/  SHF.L.U32 R0, R25, R12, RZ ;  /* 0x0000000c19007219 */ /* 0x000fe400000006ff */
[----:B------:R-:W-:Y:S01]  /*1030*/  LOP3.LUT R5, R29, R10, RZ, 0xc0, !PT ;  /* 0x0000000a1d057212 */ /* 0x000fe200078ec0ff */
[----:B------:R-:W-:Y:S01]  /*1040*/  IMAD.MOV R7, RZ, RZ, -R4 ;  /* 0x000000ffff077224 */ /* 0x000fe200078e0a04 */
[----:B------:R-:W-:Y:S02]  /*1050*/  SEL R3, R3, R28, !P1 ;  /* 0x0000001c03037207 */ /* 0x000fe40004800000 */
[----:B------:R-:W-:Y:S01]  /*1060*/  LOP3.LUT R6, R13, R6, RZ, 0xc0, !PT ;  /* 0x000000060d067212 */ /* 0x000fe200078ec0ff */
[----:B------:R-:W-:Y:S02]  /*1070*/  IMAD R4, R0, R4, R5 ;  /* 0x0000000400047224 */ /* 0x000fe400078e0205 */
[----:B--2---:R-:W-:-:S02]  /*1080*/  IMAD R0, R7, R26, R24 ;  /* 0x0000001a07007224 */ /* 0x004fc400078e0218 */
[----:B---3--:R-:W-:Y:S02]  /*1090*/  IMAD R3, R4, R27, R3 ;  /* 0x0000001b04037224 */ /* 0x008fe400078e0203 */
[----:B------:R-:W-:Y:S02]  /*10a0*/  IMAD R92, R0, R15, R6 ;  /* 0x0000000f005c7224 */ /* 0x000fe400078e0206 */
[----:B------:R-:W-:-:S03]  /*10b0*/  IMAD.MOV.U32 R4, RZ, RZ, 0x1 ;  /* 0x00000001ff047424 */ /* 0x000fc600078e00ff */
[----:B------:R-:W-:Y:S02]  /*10c0*/  SEL R93, R92, R3, !P1 ;  /* 0x000000035c5d7207 */ /* 0x000fe40004800000 */
[----:B------:R-:W-:Y:S02]  /*10d0*/  PRMT R0, R4, 0x7610, R0 ;  /* 0x0000761004007816 */ /* 0x000fe40000000000 */
[----:B------:R-:W-:-:S07]  /*10e0*/  SEL R92, R3, R92, !P1 ;  /* 0x0000005c035c7207 */ /* 0x000fce0004800000 */
.L_x_9:
[----:B------:R-:W-:-:S08]  /*10f0*/  NOP ;  /* 0x0000000000007918 */ /* 0x000fd00000000000 */
[----:B------:R-:W0:Y:S02]  /*1100*/  USETMAXREG.TRY_ALLOC.CTAPOOL UP0, 0xe8 ;  /* 0x000000e8000079c8 */ /* 0x000e240008000600 */
[----:B0-----:R-:W-:-:S13]  /*1110*/  PLOP3.LUT P0, PT, PT, PT, UP0, 0x80, 0x0 ;  /* 0x000000000000781c */ /* 0x001fda0003f0f008 */
[----:B------:R-:W-:Y:S05]  /*1120*/  @!P0 BRA `(.L_x_9) ;  /* 0xfffffffc00f08947 */ /* 0x000fea000383ffff */
[----:B------:R-:W-:Y:S01]  /*1130*/  ULDC.64 UR4, c[0x0][0x598] ;  /* 0x0001660000047ab9 */ /* 0x000fe20000000a00 */
[----:B------:R-:W-:Y:S01]  /*1140*/  ULDC.64 UR36, c[0x0][0x208] ;  /* 0x0000820000247ab9 */ /* 0x000fe20000000a00 */
[----:B------:R-:W-:-:S04]  /*1150*/  ISETP.NE.U32.AND P0, PT, RZ, UR4, PT ;  /* 0x00000004ff007c0c */ /* 0x000fc8000bf05070 */
[----:B------:R-:W-:-:S13]  /*1160*/  ISETP.NE.AND.EX P0, PT, RZ, UR5, PT, P0 ;  /* 0x00000005ff007c0c */ /* 0x000fda000bf05300 */
[----:B------:R-:W-:Y:S05]  /*1170*/  @!P0 BRA `(.L_x_12) ;  /* 0x00000000001c8947 */ /* 0x000fea0003800000 */
[----:B------:R-:W0:Y:S02]  /*1180*/  LDC.64 R4, c[0x0][0x598] ;  /* 0x00016600ff047b82 */ /* 0x000e240000000a00 */
[----:B0-----:R-:W2:Y:S02]  /*1190*/  LDG.E.64 R4, desc[UR36][R4.64] ;  /* 0x0000002404047981 */ /* 0x001ea4000c1e1b00 */
[----:B--2---:R-:W-:-:S04]  /*11a0*/  ISETP.NE.U32.AND P0, PT, R4, RZ, PT ;  /* 0x000000ff0400720c */ /* 0x004fc80003f05070 */
[----:B------:R-:W-:-:S13]  /*11b0*/  ISETP.NE.AND.EX P0, PT, R5, RZ, PT, P0 ;  /* 0x000000ff0500720c */ /* 0x000fda0003f05300 */
[----:B------:R-:W-:Y:S05]  /*11c0*/  @!P0 BRA `(.L_x_12) ;  /* 0x0000000000088947 */ /* 0x000fea0003800000 */
[----:B------:R0:W5:Y:S01]  /*11d0*/  LD.E R89, desc[UR36][R4.64] ;  /* 0x0000002404597980 */ /* 0x000162000c101900 */
[----:B------:R-:W-:Y:S05]  /*11e0*/  BRA `(.L_x_13) ;  /* 0x0000000000247947 */ /* 0x000fea0003800000 */
.L_x_12:
[----:B------:R-:W-:Y:S02]  /*11f0*/  ULDC.64 UR4, c[0x0][0x588] ;  /* 0x0001620000047ab9 */ /* 0x000fe40000000a00 */
[----:B------:R-:W-:-:S04]  /*1200*/  ISETP.NE.U32.AND P0, PT, RZ, UR4, PT ;  /* 0x00000004ff007c0c */ /* 0x000fc8000bf05070 */
[----:B------:R-:W-:-:S13]  /*1210*/  ISETP.NE.AND.EX P0, PT, RZ, UR5, PT, P0 ;  /* 0x00000005ff007c0c */ /* 0x000fda000bf05300 */
[----:B------:R-:W-:Y:S05]  /*1220*/  @!P0 BRA `(.L_x_14) ;  /* 0x00000000000c8947 */ /* 0x000fea0003800000 */
[----:B------:R-:W0:Y:S02]  /*1230*/  LDC.64 R4, c[0x0][0x588] ;  /* 0x00016200ff047b82 */ /* 0x000e240000000a00 */
[----:B0-----:R1:W5:Y:S01]  /*1240*/  LDG.E R89, desc[UR36][R4.64] ;  /* 0x0000002404597981 */ /* 0x001362000c1e1900 */
[----:B------:R-:W-:Y:S05]  /*1250*/  BRA `(.L_x_13) ;  /* 0x0000000000087947 */ /* 0x000fea0003800000 */
.L_x_14:
[----:B------:R-:W-:Y:S02]  /*1260*/  ULDC UR4, c[0x0][0x580] ;  /* 0x0001600000047ab9 */ /* 0x000fe40000000800 */
[----:B------:R-:W-:-:S07]  /*1270*/  IMAD.U32 R89, RZ, RZ, UR4 ;  /* 0x00000004ff597e24 */ /* 0x000fce000f8e00ff */
.L_x_13:
[----:B------:R-:W-:Y:S02]  /*1280*/  ULDC.64 UR4, c[0x0][0x5a0] ;  /* 0x0001680000047ab9 */ /* 0x000fe40000000a00 */
[----:B------:R-:W-:-:S04]  /*1290*/  ISETP.NE.U32.AND P0, PT, RZ, UR4, PT ;  /* 0x00000004ff007c0c */ /* 0x000fc8000bf05070 */
[----:B------:R-:W-:-:S13]  /*12a0*/  ISETP.NE.AND.EX P0, PT, RZ, UR5, PT, P0 ;  /* 0x00000005ff007c0c */ /* 0x000fda000bf05300 */
[----:B------:R-:W-:Y:S05]  /*12b0*/  @!P0 BRA `(.L_x_15) ;  /* 0x00000000001c8947 */ /* 0x000fea0003800000 */
[----:B01----:R-:W0:Y:S02]  /*12c0*/  LDC.64 R4, c[0x0][0x5a0] ;  /* 0x00016800ff047b82 */ /* 0x003e240000000a00 */
[----:B0-----:R-:W2:Y:S02]  /*12d0*/  LDG.E.64 R4, desc[UR36][R4.64] ;  /* 0x0000002404047981 */ /* 0x001ea4000c1e1b00 */
[----:B--2---:R-:W-:-:S04]  /*12e0*/  ISETP.NE.U32.AND P0, PT, R4, RZ, PT ;  /* 0x000000ff0400720c */ /* 0x004fc80003f05070 */
[----:B------:R-:W-:-:S13]  /*12f0*/  ISETP.NE.AND.EX P0, PT, R5, RZ, PT, P0 ;  /* 0x000000ff0500720c */ /* 0x000fda0003f05300 */
[----:B------:R-:W-:Y:S05]  /*1300*/  @!P0 BRA `(.L_x_15) ;  /* 0x0000000000088947 */ /* 0x000fea0003800000 */
[----:B------:R0:W5:Y:S01]  /*1310*/  LD.E R90, desc[UR36][R4.64] ;  /* 0x00000024045a7980 */ /* 0x000162000c101900 */
[----:B------:R-:W-:Y:S05]  /*1320*/  BRA `(.L_x_16) ;  /* 0x0000000000247947 */ /* 0x000fea0003800000 */
.L_x_15:
[----:B------:R-:W-:Y:S02]  /*1330*/  ULDC.64 UR4, c[0x0][0x590] ;  /* 0x0001640000047ab9 */ /* 0x000fe40000000a00 */
[----:B------:R-:W-:-:S04]  /*1340*/  ISETP.NE.U32.AND P0, PT, RZ, UR4, PT ;  /* 0x00000004ff007c0c */ /* 0x000fc8000bf05070 */
[----:B------:R-:W-:-:S13]  /*1350*/  ISETP.NE.AND.EX P0, PT, RZ, UR5, PT, P0 ;  /* 0x00000005ff007c0c */ /* 0x000fda000bf05300 */
[----:B------:R-:W-:Y:S05]  /*1360*/  @!P0 BRA `(.L_x_17) ;  /* 0x00000000000c8947 */ /* 0x000fea0003800000 */
[----:B------:R-:W2:Y:S02]  /*1370*/  LDC.64 R90, c[0x0][0x590] ;  /* 0x00016400ff5a7b82 */ /* 0x000ea40000000a00 */
[----:B--2---:R2:W5:Y:S01]  /*1380*/  LDG.E R90, desc[UR36][R90.64] ;  /* 0x000000245a5a7981 */ /* 0x004562000c1e1900 */
[----:B------:R-:W-:Y:S05]  /*1390*/  BRA `(.L_x_16) ;  /* 0x0000000000087947 */ /* 0x000fea0003800000 */
.L_x_17:
[----:B------:R-:W-:Y:S02]  /*13a0*/  ULDC UR4, c[0x0][0x584] ;  /* 0x0001610000047ab9 */ /* 0x000fe40000000800 */
[----:B------:R-:W-:-:S07]  /*13b0*/  IMAD.U32 R90, RZ, RZ, UR4 ;  /* 0x00000004ff5a7e24 */ /* 0x000fce000f8e00ff */
.L_x_16:
[----:B------:R-:W-:-:S13]  /*13c0*/  LOP3.LUT P0, RZ, R0, 0xff, RZ, 0xc0, !PT ;  /* 0x000000ff00ff7812 */ /* 0x000fda000780c0ff */
[----:B------:R-:W-:Y:S05]  /*13d0*/  @!P0 EXIT ;  /* 0x000000000000894d */ /* 0x000fea0003800000 */
[----:B------:R-:W-:Y:S01]  /*13e0*/  ULDC UR4, c[0x0][0x28c] ;  /* 0x0000a30000047ab9 */ /* 0x000fe20000000800 */
[----:B------:R-:W-:Y:S01]  /*13f0*/  UMOV UR38, URZ ;  /* 0x0000003f00267c82 */ /* 0x000fe20008000000 */
[----:B------:R-:W-:Y:S01]  /*1400*/  UIADD3 UR4, UR4, 0x1f, URZ ;  /* 0x0000001f04047890 */ /* 0x000fe2000fffe03f */
[----:B------:R-:W-:-:S03]  /*1410*/  UMOV UR39, URZ ;  /* 0x0000003f00277c82 */ /* 0x000fc60008000000 */
[----:B------:R-:W-:-:S04]  /*1420*/  USHF.R.S32.HI UR5, URZ, 0x1f, UR4 ;  /* 0x0000001f3f057899 */ /* 0x000fc80008011404 */
[----:B------:R-:W-:-:S04]  /*1430*/  ULEA.HI UR5, UR5, UR4, URZ, 0x5 ;  /* 0x0000000405057291 */ /* 0x000fc8000f8f283f */
[----:B------:R-:W-:-:S12]  /*1440*/  USHF.R.S32.HI UR40, URZ, 0x5, UR5 ;  /* 0x000000053f287899 */ /* 0x000fd80008011405 */
.L_x_169:
[----:B------:R-:W-:Y:S01]  /*1450*/  LOP3.LUT R0, R18, 0x80, RZ, 0xc0, !PT ;  /* 0x0000008012007812 */ /* 0x000fe200078ec0ff */
[----:B------:R-:W3:Y:S01]  /*1460*/  S2UR UR7, SR_CgaCtaId ;  /* 0x00000000000779c3 */ /* 0x000ee20000008800 */
[----:B------:R-:W-:Y:S02]  /*1470*/  UMOV UR6, 0x400 ;  /* 0x0000040000067882 */ /* 0x000fe40000000000 */
[----:B------:R-:W-:-:S06]  /*1480*/  SHF.R.U32.HI R0, RZ, 0x7, R0 ;  /* 0x00000007ff007819 */ /* 0x000fcc0000011600 */
[----:B----4-:R-:W4:Y:S01]  /*1490*/  SHFL.IDX PT, R0, R0, RZ, 0x1f ;  /* 0x00001fff00007589 */ /* 0x010f2200000e0000 */
[----:B---3--:R-:W-:Y:S01]  /*14a0*/  ULEA UR6, UR7, UR6, 0x18 ;  /* 0x0000000607067291 */ /* 0x008fe2000f8ec03f */
[----:B----4-:R-:W-:-:S13]  /*14b0*/  R2UR UR4, R0 ;  /* 0x00000000000472ca */ /* 0x010fda00000e0000 */
[----:B------:R-:W-:-:S04]  /*14c0*/  ULEA.HI UR5, UR4, UR4, URZ, 0x1 ;  /* 0x0000000404057291 */ /* 0x000fc8000f8f083f */
[----:B------:R-:W-:-:S04]  /*14d0*/  ULOP3.LUT UR5, UR5, 0x1ffffe, URZ, 0xc0, !UPT ;  /* 0x001ffffe05057892 */ /* 0x000fc8000f8ec03f */
[----:B------:R-:W-:-:S03]  /*14e0*/  UIADD3 UR5, UR4, -UR5, URZ ;  /* 0x8000000504057290 */ /* 0x000fc6000fffe03f */
[----:B------:R-:W-:Y:S01]  /*14f0*/  ULDC UR4, c[0x0][0x28c] ;  /* 0x0000a30000047ab9 */ /* 0x000fe20000000800 */
[----:B------:R-:W-:Y:S01]  /*1500*/  ULEA UR5, UR5, UR6, 0xb ;  /* 0x0000000605057291 */ /* 0x000fe2000f8e583f */
[----:B------:R-:W-:-:S03]  /*1510*/  ISETP.LT.AND P0, PT, RZ, UR4, PT ;  /* 0x00000004ff007c0c */ /* 0x000fc6000bf01270 */
[----:B------:R-:W-:-:S04]  /*1520*/  UIADD3 UR5, UR5, 0x280, URZ ;  /* 0x0000028005057890 */ /* 0x000fc8000fffe03f */
[----:B------:R-:W-:-:S04]  /*1530*/  USHF.R.U32.HI UR5, URZ, 0x4, UR5 ;  /* 0x000000043f057899 */ /* 0x000fc80008011605 */
[----:B------:R-:W-:-:S04]  /*1540*/  ULOP3.LUT UR5, UR5, 0x3fff, URZ, 0xc0, !UPT ;  /* 0x00003fff05057892 */ /* 0x000fc8000f8ec03f */
[----:B------:R-:W-:Y:S01]  /*1550*/  ULOP3.LUT UR41, UR5, 0x10000, URZ, 0xfc, !UPT ;  /* 0x0001000005297892 */ /* 0x000fe2000f8efc3f */
[----:B01----:R-:W-:Y:S11]  /*1560*/  @P0 BRA `(.L_x_18) ;  /* 0x0000000000400947 */ /* 0x003ff60003800000 */
[----:B------:R-:W-:Y:S01]  /*1570*/  MOV R0, 0x0 ;  /* 0x0000000000007802 */ /* 0x000fe20000000f00 */
[----:B------:R-:W-:Y:S01]  /*1580*/  ULDC.64 UR4, c[0x4][0x68] ;  /* 0x01001a0000047ab9 */ /* 0x000fe20000000a00 */
[----:B------:R-:W-:Y:S01]  /*1590*/  ULDC.64 UR6, c[0x4][0x8] ;  /* 0x0100020000067ab9 */ /* 0x000fe20000000a00 */
[----:B01----:R-:W-:Y:S01]  /*15a0*/  IMAD.U32 R4, RZ, RZ, UR4 ;  /* 0x00000004ff047e24 */ /* 0x003fe2000f8e00ff */
[----:B------:R0:W1:Y:S01]  /*15b0*/  LDC.64 R14, c[0x4][R0] ;  /* 0x01000000000e7b82 */ /* 0x0000620000000a00 */
[----:B------:R-:W-:Y:S01]  /*15c0*/  IMAD.U32 R5, RZ, RZ, UR5 ;  /* 0x00000005ff057e24 */ /* 0x000fe2000f8e00ff */
[----:B------:R-:W-:Y:S01]  /*15d0*/  ULDC.64 UR4, c[0x4][0x70] ;  /* 0x01001c0000047ab9 */ /* 0x000fe20000000a00 */
[----:B------:R-:W-:Y:S02]  /*15e0*/  IMAD.U32 R10, RZ, RZ, UR6 ;  /* 0x00000006ff0a7e24 */ /* 0x000fe4000f8e00ff */
[----:B------:R-:W-:Y:S02]  /*15f0*/  IMAD.U32 R6, RZ, RZ, UR4 ;  /* 0x00000004ff067e24 */ /* 0x000fe4000f8e00ff */
[----:B------:R-:W-:-:S02]  /*1600*/  IMAD.U32 R7, RZ, RZ, UR5 ;  /* 0x00000005ff077e24 */ /* 0x000fc4000f8e00ff */
[----:B------:R-:W-:Y:S02]  /*1610*/  IMAD.U32 R11, RZ, RZ, UR7 ;  /* 0x00000007ff0b7e24 */ /* 0x000fe4000f8e00ff */
[----:B------:R-:W-:Y:S02]  /*1620*/  IMAD.MOV.U32 R8, RZ, RZ, 0x1e1 ;  /* 0x000001e1ff087424 */ /* 0x000fe400078e00ff */
[----:B------:R-:W-:Y:S02]  /*1630*/  IMAD.MOV.U32 R12, RZ, RZ, 0x1 ;  /* 0x00000001ff0c7424 */ /* 0x000fe400078e00ff */
[----:B0-----:R-:W-:-:S07]  /*1640*/  IMAD.MOV.U32 R13, RZ, RZ, RZ ;  /* 0x000000ffff0d7224 */ /* 0x001fce00078e00ff */
[----:B------:R-:W-:-:S07]  /*1650*/  LEPC R20, `(.L_x_18) ;  /* 0x000000001014794e */ /* 0x000fce0000000000 */
[----:B-12--5:R-:W-:Y:S05]  /*1660*/  CALL.ABS.NOINC R14 ;  /* 0x000000000e007343 */ /* 0x026fea0003c00000 */
.L_x_18:
[----:B------:R-:W-:-:S04]  /*1670*/  LOP3.LUT R0, R19, 0x1, RZ, 0xfc, !PT ;  /* 0x0000000113007812 */ /* 0x000fc800078efcff */
[----:B------:R-:W-:-:S13]  /*1680*/  ISETP.NE.AND P0, PT, R0, 0x3, PT ;  /* 0x000000030000780c */ /* 0x000fda0003f05270 */
[----:B------:R-:W-:Y:S05]  /*1690*/  @!P0 BRA `(.L_x_19) ;  /* 0x0000000000048947 */ /* 0x000fea0003800000 */
[----:B------:R-:W-:Y:S01]  /*16a0*/  BPT.TRAP 0x1 ;  /* 0x000000040000795c */ /* 0x000fe20000300000 */
.L_x_19:
[----:B------:R-:W3:Y:S01]  /*16b0*/  S2UR UR5, SR_CgaCtaId ;  /* 0x00000000000579c3 */ /* 0x000ee20000008800 */
[----:B------:R-:W-:Y:S01]  /*16c0*/  UMOV UR4, 0x400 ;  /* 0x0000040000047882 */ /* 0x000fe20000000000 */
[----:B------:R-:W-:Y:S02]  /*16d0*/  IMAD.U32 R0, RZ, RZ, UR38 ;  /* 0x00000026ff007e24 */ /* 0x000fe4000f8e00ff */
[----:B------:R-:W-:-:S03]  /*16e0*/  IMAD.U32 R3, RZ, RZ, UR39 ;  /* 0x00000027ff037e24 */ /* 0x000fc6000f8e00ff */
[----:B------:R-:W-:Y:S01]  /*16f0*/  SHF.L.U32 R0, R0, 0x1f, RZ ;  /* 0x0000001f00007819 */ /* 0x000fe200000006ff */
[----:B---3--:R-:W-:-:S06]  /*1700*/  ULEA UR4, UR5, UR4, 0x18 ;  /* 0x0000000405047291 */ /* 0x008fcc000f8ec03f */
[----:B------:R-:W-:-:S04]  /*1710*/  IMAD.U32 R6, RZ, RZ, UR4 ;  /* 0x00000004ff067e24 */ /* 0x000fc8000f8e00ff */
[----:B------:R-:W-:-:S04]  /*1720*/  IMAD R3, R3, 0x8, R6 ;  /* 0x0000000803037824 */ /* 0x000fc800078e0206 */
[----:B------:R3:W4:Y:S01]  /*1730*/  SYNCS.PHASECHK.TRANS64.TRYWAIT P1, [R3+URZ], R0 ;  /* 0x00000000030075a7 */ /* 0x000722000802017f */
[----:B------:R-:W-:Y:S05]  /*1740*/  @!P0 BRA `(.L_x_20) ;  /* 0x0000000000048947 */ /* 0x000fea0003800000 */
[----:B------:R-:W-:Y:S01]  /*1750*/  BPT.TRAP 0x1 ;  /* 0x000000040000795c */ /* 0x000fe20000300000 */
.L_x_20:
[----:B----4-:R-:W-:Y:S05]  /*1760*/  @P1 BRA `(.L_x_21) ;  /* 0x0000000000081947 */ /* 0x010fea0003800000 */
[----:B------:R-:W4:Y:S02]  /*1770*/  SYNCS.PHASECHK.TRANS64.TRYWAIT P1, [R3+URZ], R0 ;  /* 0x00000000030075a7 */ /* 0x000f24000802017f */
[----:B----4-:R-:W-:Y:S05]  /*1780*/  @!P1 BRA `(.L_x_22) ;  /* 0x0000006000e49947 */ /* 0x010fea0003800000 */
.L_x_21:
[----:B------:R-:W-:-:S04]  /*1790*/  UISETP.LT.AND UP0, UPT, UR40, 0x1, UPT ;  /* 0x000000012800788c */ /* 0x000fc8000bf01270 */
[----:B------:R-:W-:-:S06]  /*17a0*/  USEL UR4, UR40, 0x1, UP0 ;  /* 0x0000000128047887 */ /* 0x000fcc0008000000 */
[----:B---34-:R-:W-:Y:S01]  /*17b0*/  IMAD.U32 R0, RZ, RZ, UR4 ;  /* 0x00000004ff007e24 */ /* 0x018fe2000f8e00ff */
[----:B------:R-:W-:Y:S05]  /*17c0*/  WARPSYNC.ALL ;  /* 0x0000000000007948 */ /* 0x000fea0003800000 */
[----:B------:R-:W-:-:S04]  /*17d0*/  IADD3 R0, -R0, UR40, RZ ;  /* 0x0000002800007c10 */ /* 0x000fc8000fffe1ff */
[----:B------:R-:W-:Y:S02]  /*17e0*/  ISETP.GE.AND P1, PT, R0, 0x1, PT ;  /* 0x000000010000780c */ /* 0x000fe40003f26270 */
[----:B------:R-:W-:Y:S01]  /*17f0*/  R2UR UR4, R6 ;  /* 0x00000000060472ca */ /* 0x000fe200000e0000 */
[----:B------:R-:W-:Y:S01]  /*1800*/  WARPGROUP.ARRIVE ;  /* 0x00000000000079c5 */ /* 0x000fe20000000000 */
[----:B------:R-:W-:Y:S01]  /*1810*/  UMOV UR5, 0xc0000010 ;  /* 0xc000001000057882 */ /* 0x000fe20000000000 */
[----:B------:R-:W-:-:S10]  /*1820*/  UMOV UR7, 0xc0000010 ;  /* 0xc000001000077882 */ /* 0x000fd40000000000 */
[----:B------:R-:W-:-:S04]  /*1830*/  UIADD3 UR4, UR4, 0x2c280, URZ ;  /* 0x0002c28004047890 */ /* 0x000fc8000fffe03f */
[----:B------:R-:W-:-:S04]  /*1840*/  USHF.R.U32.HI UR4, URZ, 0x4, UR4 ;  /* 0x000000043f047899 */ /* 0x000fc80008011604 */
[----:B------:R-:W-:-:S04]  /*1850*/  ULOP3.LUT UR4, UR4, 0x3fff, URZ, 0xc0, !UPT ;  /* 0x00003fff04047892 */ /* 0x000fc8000f8ec03f */
[----:B------:R-:W-:Y:S02]  /*1860*/  ULOP3.LUT UR10, UR4, 0x10000, URZ, 0xfc, !UPT ;  /* 0x00010000040a7892 */ /* 0x000fe4000f8efc3f */
[----:B------:R-:W-:Y:S02]  /*1870*/  ULEA UR4, UR39, UR41, 0x9 ;  /* 0x0000002927047291 */ /* 0x000fe4000f8e483f */
[----:B------:R-:W-:Y:S02]  /*1880*/  ULEA UR6, UR39, UR10, 0x7 ;  /* 0x0000000a27067291 */ /* 0x000fe4000f8e383f */
[----:B------:R-:W-:-:S07]  /*1890*/  UIADD3 UR8, UR4, 0x100, URZ ;  /* 0x0000010004087890 */ /* 0x000fce000fffe03f */
[----:B------:R-:W-:Y:S01]  /*18a0*/  IGMMA.64x64x32.S8.S8 R56, gdesc[UR4], RZ, !UPT, gsb0 ;  /* 0x01e00000043879f1 */ /* 0x000fe2000c0410ff */
[----:B------:R-:W-:Y:S01]  /*18b0*/  UMOV UR4, UR8 ;  /* 0x0000000800047c82 */ /* 0x000fe20008000000 */
[----:B------:R-:W-:Y:S01]  /*18c0*/  UMOV UR5, 0xc0000010 ;  /* 0xc000001000057882 */ /* 0x000fe20000000000 */
[----:B------:R-:W-:Y:S02]  /*18d0*/  WARPGROUP.DEPBAR.LE gsb0, 0x0 ;  /* 0x00008000000079c5 */ /* 0x000fe40000010000 */
[----:B------:R-:W-:-:S06]  /*18e0*/  WARPGROUP.ARRIVE ;  /* 0x00000000000079c5 */ /* 0x000fcc0000000000 */
[----:B------:R-:W-:Y:S03]  /*18f0*/  IGMMA.64x64x32.S8.S8 R24, gdesc[UR4], RZ, !UPT, gsb0 ;  /* 0x01e00000041879f1 */ /* 0x000fe6000c0410ff */
[----:B------:R-:W-:Y:S02]  /*1900*/  WARPGROUP.DEPBAR.LE gsb0, 0x0 ;  /* 0x00008000000079c5 */ /* 0x000fe40000010000 */
[----:B------:R-:W-:Y:S05]  /*1910*/  @!P1 BRA `(.L_x_23) ;  /* 0x0000000000e09947 */ /* 0x000fea0003800000 */
[----:B------:R-:W-:Y:S02]  /*1920*/  UIADD3 UR4, UR39, 0x1, URZ ;  /* 0x0000000127047890 */ /* 0x000fe4000fffe03f */
[----:B------:R-:W-:Y:S02]  /*1930*/  IMAD.U32 R3, RZ, RZ, UR39 ;  /* 0x00000027ff037e24 */ /* 0x000fe4000f8e00ff */
[----:B------:R-:W-:-:S04]  /*1940*/  UISETP.NE.AND UP0, UPT, UR4, 0x16, UPT ;  /* 0x000000160400788c */ /* 0x000fc8000bf05270 */
[----:B------:R-:W-:Y:S02]  /*1950*/  USEL UR5, URZ, 0x1, UP0 ;  /* 0x000000013f057887 */ /* 0x000fe40008000000 */
[----:B------:R-:W-:Y:S02]  /*1960*/  USEL UR8, UR4, URZ, UP0 ;  /* 0x0000003f04087287 */ /* 0x000fe40008000000 */
[----:B------:R-:W-:-:S06]  /*1970*/  ULOP3.LUT UR5, UR38, UR5, URZ, 0x3c, !UPT ;  /* 0x0000000526057292 */ /* 0x000fcc000f8e3c3f */
[----:B------:R-:W-:-:S07]  /*1980*/  IMAD.U32 R7, RZ, RZ, UR5 ;  /* 0x00000005ff077e24 */ /* 0x000fce000f8e00ff */
.L_x_30:
[----:B------:R-:W-:Y:S05]  /*1990*/  @!P0 BRA `(.L_x_24) ;  /* 0x0000000000048947 */ /* 0x000fea0003800000 */
[----:B------:R-:W-:Y:S01]  /*19a0*/  BPT.TRAP 0x1 ;  /* 0x000000040000795c */ /* 0x000fe20000300000 */
.L_x_24:
[----:B------:R-:W3:Y:S01]  /*19b0*/  S2UR UR5, SR_CgaCtaId ;  /* 0x00000000000579c3 */ /* 0x000ee20000008800 */
[----:B------:R-:W-:Y:S01]  /*19c0*/  UMOV UR4, 0x400 ;  /* 0x0000040000047882 */ /* 0x000fe20000000000 */
[----:B01----:R-:W-:Y:S01]  /*19d0*/  IMAD.U32 R5, RZ, RZ, UR8 ;  /* 0x00000008ff057e24 */ /* 0x003fe2000f8e00ff */
[----:B------:R-:W-:Y:S01]  /*19e0*/  SHF.L.U32 R4, R7, 0x1f, RZ ;  /* 0x0000001f07047819 */ /* 0x000fe200000006ff */
[----:B---3--:R-:W-:-:S06]  /*19f0*/  ULEA UR4, UR5, UR4, 0x18 ;  /* 0x0000000405047291 */ /* 0x008fcc000f8ec03f */
[----:B------:R-:W-:-:S04]  /*1a00*/  IMAD.U32 R6, RZ, RZ, UR4 ;  /* 0x00000004ff067e24 */ /* 0x000fc8000f8e00ff */
[----:B------:R-:W-:-:S04]  /*1a10*/  IMAD R5, R5, 0x8, R6 ;  /* 0x0000000805057824 */ /* 0x000fc800078e0206 */
[----:B------:R0:W1:Y:S01]  /*1a20*/  SYNCS.PHASECHK.TRANS64.TRYWAIT P1, [R5+URZ], R4 ;  /* 0x00000004050075a7 */ /* 0x000062000802017f */
[----:B------:R-:W-:Y:S05]  /*1a30*/  @!P0 BRA `(.L_x_25) ;  /* 0x0000000000048947 */ /* 0x000fea0003800000 */
[----:B------:R-:W-:Y:S01]  /*1a40*/  BPT.TRAP 0x1 ;  /* 0x000000040000795c */ /* 0x000fe20000300000 */
.L_x_25:
[----:B-1----:R-:W-:Y:S05]  /*1a50*/  @P1 BRA `(.L_x_26) ;  /* 0x0000000000081947 */ /* 0x002fea0003800000 */
[----:B------:R-:W1:Y:S02]  /*1a60*/  SYNCS.PHASECHK.TRANS64.TRYWAIT P1, [R5+URZ], R4 ;  /* 0x00000004050075a7 */ /* 0x000e64000802017f */
[----:B-1----:R-:W-:Y:S05]  /*1a70*/  @!P1 BRA `(.L_x_27) ;  /* 0x00000060003c9947 */ /* 0x002fea0003800000 */
.L_x_26:
[----:B------:R-:W-:Y:S01]  /*1a80*/  ULEA UR6, UR8, UR10, 0x7 ;  /* 0x0000000a08067291 */ /* 0x000fe2000f8e383f */
[----:B------:R-:W-:Y:S01]  /*1a90*/  WARPGROUP.ARRIVE ;  /* 0x00000000000079c5 */ /* 0x000fe20000000000 */
[----:B------:R-:W-:Y:S01]  /*1aa0*/  ULEA UR4, UR8, UR41, 0x9 ;  /* 0x0000002908047291 */ /* 0x000fe2000f8e483f */
[----:B------:R-:W-:Y:S01]  /*1ab0*/  UMOV UR7, 0xc0000010 ;  /* 0xc000001000077882 */ /* 0x000fe20000000000 */
[----:B------:R-:W-:Y:S02]  /*1ac0*/  UMOV UR5, 0xc0000010 ;  /* 0xc000001000057882 */ /* 0x000fe40000000000 */
[----:B------:R-:W-:-:S05]  /*1ad0*/  UIADD3 UR9, UR4, 0x100, URZ ;  /* 0x0000010004097890 */ /* 0x000fca000fffe03f */
[----:B------:R-:W-:Y:S01]  /*1ae0*/  IGMMA.64x64x32.S8.S8 R56, gdesc[UR4], R56, gsb0 ;  /* 0x01e00000043879f1 */ /* 0x000fe20008041038 */
[----:B------:R-:W-:Y:S01]  /*1af0*/  UMOV UR5, 0xc0000010 ;  /* 0xc000001000057882 */ /* 0x000fe20000000000 */
[----:B------:R-:W-:Y:S01]  /*1b00*/  UMOV UR4, UR9 ;  /* 0x0000000900047c82 */ /* 0x000fe20008000000 */
[----:B------:R-:W-:Y:S02]  /*1b10*/  WARPGROUP.DEPBAR.LE gsb0, 0x0 ;  /* 0x00008000000079c5 */ /* 0x000fe40000010000 */
[----:B------:R-:W-:-:S06]  /*1b20*/  WARPGROUP.ARRIVE ;  /* 0x00000000000079c5 */ /* 0x000fcc0000000000 */
[----:B------:R-:W-:Y:S03]  /*1b30*/  IGMMA.64x64x32.S8.S8 R24, gdesc[UR4], R24, gsb0 ;  /* 0x01e00000041879f1 */ /* 0x000fe60008041018 */
[----:B------:R-:W-:Y:S02]  /*1b40*/  WARPGROUP.DEPBAR.LE gsb0, 0x0 ;  /* 0x00008000000079c5 */ /* 0x000fe40000010000 */
[----:B------:R-:W-:Y:S05]  /*1b50*/  @!P0 BRA `(.L_x_28) ;  /* 0x0000000000048947 */ /* 0x000fea0003800000 */
[----:B------:R-:W-:Y:S01]  /*1b60*/  BPT.TRAP 0x1 ;  /* 0x000000040000795c */ /* 0x000fe20000300000 */
.L_x_28:
[----:B------:R-:W-:-:S13]  /*1b70*/  ISETP.NE.AND P1, PT, R23, RZ, PT ;  /* 0x000000ff1700720c */ /* 0x000fda0003f25270 */
[----:B01----:R-:W-:-:S04]  /*1b80*/  @P1 IMAD R4, R3, 0x8, R6 ;  /* 0x0000000803041824 */ /* 0x003fc800078e0206 */
[----:B------:R-:W-:-:S05]  /*1b90*/  @P1 VIADD R5, R4, 0xb0 ;  /* 0x000000b004051836 */ /* 0x000fca0000000000 */
[----:B------:R-:W-:-:S04]  /*1ba0*/  @P1 PRMT R5, R22, 0x654, R5 ;  /* 0x0000065416051816 */ /* 0x000fc80000000005 */
[----:B------:R0:W-:Y:S01]  /*1bb0*/  @P1 SYNCS.ARRIVE.TRANS64.RED.A1T0 RZ, [R5+URZ], RZ ;  /* 0x000000ff05ff19a7 */ /* 0x0001e2000810043f */
[----:B------:R-:W-:-:S13]  /*1bc0*/  ISETP.GT.U32.AND P1, PT, R19, 0x1, PT ;  /* 0x000000011300780c */ /* 0x000fda0003f24070 */
[----:B0-----:R-:W-:Y:S05]  /*1bd0*/  @P1 BRA `(.L_x_29) ;  /* 0x0000000000041947 */ /* 0x001fea0003800000 */
[----:B------:R-:W-:Y:S01]  /*1be0*/  BPT.TRAP 0x1 ;  /* 0x000000040000795c */ /* 0x000fe20000300000 */
.L_x_29:
[----:B------:R-:W-:Y:S01]  /*1bf0*/  UIADD3 UR8, UR8, 0x1, URZ ;  /* 0x0000000108087890 */ /* 0x000fe2000fffe03f */
[C---:B------:R-:W-:Y:S01]  /*1c00*/  ISETP.GT.AND P2, PT, R0.reuse, 0x1, PT ;  /* 0x000000010000780c */ /* 0x040fe20003f44270 */
[----:B------:R-:W-:Y:S02]  /*1c10*/  VIADD R3, R3, 0x1 ;  /* 0x0000000103037836 */ /* 0x000fe40000000000 */
[----:B------:R-:W-:Y:S01]  /*1c20*/  UISETP.NE.AND UP0, UPT, UR8, 0x16, UPT ;  /* 0x000000160800788c */ /* 0x000fe2000bf05270 */
[----:B------:R-:W-:Y:S02]  /*1c30*/  VIADD R0, R0, 0xffffffff ;  /* 0xffffffff00007836 */ /* 0x000fe40000000000 */
[C---:B------:R-:W-:Y:S01]  /*1c40*/  ISETP.NE.AND P1, PT, R3.reuse, 0x16, PT ;  /* 0x000000160300780c */ /* 0x040fe20003f25270 */
[----:B------:R-:W-:Y:S02]  /*1c50*/  USEL UR4, URZ, 0x1, UP0 ;  /* 0x000000013f047887 */ /* 0x000fe40008000000 */
[----:B------:R-:W-:Y:S01]  /*1c60*/  USEL UR8, UR8, URZ, UP0 ;  /* 0x0000003f08087287 */ /* 0x000fe20008000000 */
[----:B------:R-:W-:-:S03]  /*1c70*/  SEL R3, R3, RZ, P1 ;  /* 0x000000ff03037207 */ /* 0x000fc60000800000 */
[----:B------:R-:W-:Y:S01]  /*1c80*/  LOP3.LUT R7, R7, UR4, RZ, 0x3c, !PT ;  /* 0x0000000407077c12 */ /* 0x000fe2000f8e3cff */
[----:B------:R-:W-:Y:S07]  /*1c90*/  @P2 BRA `(.L_x_30) ;  /* 0xfffffffc003c2947 */ /* 0x000fee000383ffff */
.L_x_23:
[----:B------:R-:W3:Y:S02]  /*1ca0*/  LDC R0, c[0x0][0x28c] ;  /* 0x0000a300ff007b82 */ /* 0x000ee40000000800 */
[----:B---3--:R-:W-:-:S13]  /*1cb0*/  ISETP.GE.AND P1, PT, R0, 0x1, PT ;  /* 0x000000010000780c */ /* 0x008fda0003f26270 */
[----:B------:R-:W-:Y:S05]  /*1cc0*/  @!P1 BRA `(.L_x_31) ;  /* 0x0000000000509947 */ /* 0x000fea0003800000 */
[----:B------:R-:W-:Y:S05]  /*1cd0*/  @!P0 BRA `(.L_x_32) ;  /* 0x0000000000048947 */ /* 0x000fea0003800000 */
[----:B------:R-:W-:Y:S01]  /*1ce0*/  BPT.TRAP 0x1 ;  /* 0x000000040000795c */ /* 0x000fe20000300000 */
.L_x_32:
[----:B------:R-:W-:Y:S01]  /*1cf0*/  ISETP.NE.AND P0, PT, R23, RZ, PT ;  /* 0x000000ff1700720c */ /* 0x000fe20003f05270 */
[----:B------:R-:W-:Y:S01]  /*1d00*/  BSSY B0, `(.L_x_33) ;  /* 0x000000e000007945 */ /* 0x000fe20003800000 */
[----:B------:R-:W-:-:S11]  /*1d10*/  ISETP.GT.U32.AND P1, PT, R19, 0x1, PT ;  /* 0x000000011300780c */ /* 0x000fd60003f24070 */
[----:B------:R-:W-:Y:S05]  /*1d20*/  @!P0 BRA `(.L_x_34) ;  /* 0x00000000002c8947 */ /* 0x000fea0003800000 */
[----:B------:R-:W-:-:S04]  /*1d30*/  UISETP.LT.AND UP0, UPT, UR40, 0x1, UPT ;  /* 0x000000012800788c */ /* 0x000fc8000bf01270 */
[----:B------:R-:W-:-:S04]  /*1d40*/  USEL UR6, UR40, 0x1, UP0 ;  /* 0x0000000128067887 */ /* 0x000fc80008000000 */
[----:B------:R-:W-:-:S04]  /*1d50*/  UIADD3 UR6, UR39, UR40, -UR6 ;  /* 0x0000002827067290 */ /* 0x000fc8000fffe806 */
[----:B------:R-:W-:-:S04]  /*1d60*/  UIMAD.WIDE.U32 UR4, UR6, -0x45d1745d, URZ ;  /* 0xba2e8ba3060478a5 */ /* 0x000fc8000f8e003f */
[----:B------:R-:W-:-:S04]  /*1d70*/  USHF.R.U32.HI UR4, URZ, 0x4, UR5 ;  /* 0x000000043f047899 */ /* 0x000fc80008011605 */
[----:B------:R-:W-:-:S06]  /*1d80*/  UIMAD UR6, UR4, -0x16, UR6 ;  /* 0xffffffea040678a4 */ /* 0x000fcc000f8e0206 */
[----:B------:R-:W-:-:S04]  /*1d90*/  IMAD.U32 R3, RZ, RZ, UR6 ;  /* 0x00000006ff037e24 */ /* 0x000fc8000f8e00ff */
[----:B------:R-:W-:-:S04]  /*1da0*/  IMAD R0, R3, 0x8, R6 ;  /* 0x0000000803007824 */ /* 0x000fc800078e0206 */
[----:B------:R-:W-:-:S05]  /*1db0*/  VIADD R3, R0, 0xb0 ;  /* 0x000000b000037836 */ /* 0x000fca0000000000 */
[----:B------:R-:W-:-:S04]  /*1dc0*/  PRMT R3, R22, 0x654, R3 ;  /* 0x0000065416037816 */ /* 0x000fc80000000003 */
[----:B------:R3:W-:Y:S03]  /*1dd0*/  SYNCS.ARRIVE.TRANS64.RED.A1T0 RZ, [R3+URZ], RZ ;  /* 0x000000ff03ff79a7 */ /* 0x0007e6000810043f */
.L_x_34:
[----:B------:R-:W-:Y:S05]  /*1de0*/  BSYNC B0 ;  /* 0x0000000000007941 */ /* 0x000fea0003800000 */
.L_x_33:
[----:B------:R-:W-:Y:S05]  /*1df0*/  @P1 BRA `(.L_x_31) ;  /* 0x0000000000041947 */ /* 0x000fea0003800000 */
[----:B------:R-:W-:Y:S01]  /*1e00*/  BPT.TRAP 0x1 ;  /* 0x000000040000795c */ /* 0x000fe20000300000 */
.L_x_31:
[----:B------:R-:W4:Y:S01]  /*1e10*/  LDC R6, c[0x0][0x288] ;  /* 0x0000a200ff067b82 */ /* 0x000f220000000800 */
[----:B------:R-:W-:Y:S01]  /*1e20*/  IMAD.SHL.U32 R93, R93, 0x40, RZ ;  /* 0x000000405d5d7824 */ /* 0x000fe200078e00ff */
[----:B------:R-:W-:Y:S01]  /*1e30*/  UIADD3 UR39, UR40, UR39, URZ ;  /* 0x0000002728277290 */ /* 0x000fe2000fffe03f */
[--C-:B------:R-:W-:Y:S01]  /*1e40*/  SHF.R.U32.HI R0, RZ, 0x2, R18.reuse ;  /* 0x00000002ff007819 */ /* 0x100fe20000011612 */
[----:B------:R-:W-:Y:S01]  /*1e50*/  IMAD.SHL.U32 R9, R92, 0x100, RZ ;  /* 0x000001005c097824 */ /* 0x000fe200078e00ff */
[C---:B01----:R-:W-:Y:S01]  /*1e60*/  LOP3.LUT R4, R18.reuse, 0x60, RZ, 0xc0, !PT ;  /* 0x0000006012047812 */ /* 0x043fe200078ec0ff */
[----:B------:R-:W-:Y:S01]  /*1e70*/  UISETP.GT.U32.AND UP0, UPT, UR39, 0x15, UPT ;  /* 0x000000152700788c */ /* 0x000fe2000bf04070 */
[----:B------:R-:W-:Y:S01]  /*1e80*/  SHF.R.U32.HI R5, RZ, 0x7, R18 ;  /* 0x00000007ff057819 */ /* 0x000fe20000011612 */
[----:B------:R-:W-:Y:S01]  /*1e90*/  IMAD.SHL.U32 R14, R18, 0x2, RZ ;  /* 0x00000002120e7824 */ /* 0x000fe200078e00ff */
[----:B---3--:R-:W-:Y:S01]  /*1ea0*/  LOP3.LUT R3, R0, 0x7, RZ, 0xc0, !PT ;  /* 0x0000000700037812 */ /* 0x008fe200078ec0ff */
[----:B------:R-:W-:Y:S01]  /*1eb0*/  ULDC UR7, c[0x0][0x284] ;  /* 0x0000a10000077ab9 */ /* 0x000fe20000000800 */
[----:B------:R-:W-:Y:S01]  /*1ec0*/  SHF.R.U32.HI R8, RZ, 0x1, R4 ;  /* 0x00000001ff087819 */ /* 0x000fe20000011604 */
[----:B------:R-:W-:Y:S01]  /*1ed0*/  UISETP.LT.U32.AND UP0, UPT, UR40, 0x16, UP0 ;  /* 0x000000162800788c */ /* 0x000fe20008701070 */
[----:B------:R-:W-:Y:S01]  /*1ee0*/  LOP3.LUT R0, R5, 0x1, RZ, 0xc0, !PT ;  /* 0x0000000105007812 */ /* 0x000fe200078ec0ff */
[----:B------:R-:W-:Y:S01]  /*1ef0*/  UISETP.GE.U32.AND UP1, UPT, UR40, 0x16, UPT ;  /* 0x000000162800788c */ /* 0x000fe2000bf26070 */
[----:B------:R-:W-:Y:S01]  /*1f00*/  IADD3 R5, RZ, -R8, -R3 ;  /* 0x80000008ff057210 */ /* 0x000fe20007ffe803 */
[----:B------:R-:W-:Y:S01]  /*1f10*/  ULDC.64 UR8, c[0x0][0x5d0] ;  /* 0x0001740000087ab9 */ /* 0x000fe20000000a00 */
[----:B------:R-:W-:Y:S01]  /*1f20*/  SHF.R.S32.HI R96, RZ, 0x1f, R88 ;  /* 0x0000001fff607819 */ /* 0x000fe20000011458 */
[----:B------:R-:W-:Y:S01]  /*1f30*/  IMAD.SHL.U32 R10, R0, 0x40, RZ ;  /* 0x00000040000a7824 */ /* 0x000fe200078e00ff */
[----:B------:R-:W-:Y:S01]  /*1f40*/  LOP3.LUT R4, R18, 0x3, RZ, 0xc0, !PT ;  /* 0x0000000312047812 */ /* 0x000fe200078ec0ff */
[----:B------:R-:W-:Y:S01]  /*1f50*/  UIMAD.WIDE.U32 UR4, UR39, -0x45d1745d, URZ ;  /* 0xba2e8ba3270478a5 */ /* 0x000fe2000f8e003f */
[C---:B------:R-:W-:Y:S01]  /*1f60*/  LOP3.LUT R14, R93.reuse, 0x6, R14, 0xf8, !PT ;  /* 0x000000065d0e7812 */ /* 0x040fe200078ef80e */
[----:B------:R-:W-:Y:S01]  /*1f70*/  USEL UR6, URZ, 0x1, !UP0 ;  /* 0x000000013f067887 */ /* 0x000fe2000c000000 */
[----:B------:R-:W-:Y:S01]  /*1f80*/  IMAD R102, R0, -0x40, R5 ;  /* 0xffffffc000667824 */ /* 0x000fe200078e0205 */
[----:B----4-:R-:W-:Y:S01]  /*1f90*/  ISETP.GE.AND P0, PT, R93, R6, PT ;  /* 0x000000065d00720c */ /* 0x010fe20003f06270 */
[----:B------:R-:W-:Y:S01]  /*1fa0*/  IMAD R7, R96, UR8, RZ ;  /* 0x0000000860077c24 */ /* 0x000fe2000f8e02ff */
[----:B------:R-:W-:Y:S01]  /*1fb0*/  SHF.R.S32.HI R15, RZ, 0x1f, R14 ;  /* 0x0000001fff0f7819 */ /* 0x000fe2000001140e */
[----:B------:R-:W-:Y:S01]  /*1fc0*/  IMAD R0, R4, -0x2, R6 ;  /* 0xfffffffe04007824 */ /* 0x000fe200078e0206 */
[C---:B------:R-:W-:Y:S01]  /*1fd0*/  ISETP.GE.OR P0, PT, R9.reuse, UR7, P0 ;  /* 0x0000000709007c0c */ /* 0x040fe20008706670 */
[----:B------:R-:W-:Y:S01]  /*1fe0*/  IMAD.WIDE R4, R92, 0x100, RZ ;  /* 0x000001005c047825 */ /* 0x000fe200078e02ff */
[----:B------:R-:W-:Y:S01]  /*1ff0*/  USHF.R.U32.HI UR4, URZ, 0x4, UR5 ;  /* 0x000000043f047899 */ /* 0x000fe20008011605 */
[----:B------:R-:W-:Y:S01]  /*2000*/  LOP3.LUT R3, R10, 0x40, R3, 0xe2, !PT ;  /* 0x000000400a037812 */ /* 0x000fe200078ee203 */
[----:B------:R-:W-:Y:S01]  /*2010*/  ULOP3.LUT UR38, UR38, UR6, URZ, 0x3c, !UPT ;  /* 0x0000000626267292 */ /* 0x000fe2000f8e3c3f */
[C---:B------:R-:W-:Y:S01]  /*2020*/  IMAD R11, R88.reuse, UR9, R7 ;  /* 0x00000009580b7c24 */ /* 0x040fe2000f8e0207 */
[----:B------:R-:W-:Y:S01]  /*2030*/  UIMAD UR39, UR4, -0x16, UR39 ;  /* 0xffffffea042778a4 */ /* 0x000fe2000f8e0227 */
[----:B------:R-:W-:Y:S01]  /*2040*/  IMAD.WIDE.U32 R6, R88, UR8, R14 ;  /* 0x0000000858067c25 */ /* 0x000fe2000f8e000e */
[----:B------:R-:W-:Y:S01]  /*2050*/  @UP1 ULOP3.LUT UR38, UR38, 0x1, UR4, 0x78, !UPT ;  /* 0x0000000126261892 */ /* 0x000fe2000f8e7804 */
[----:B------:R-:W-:-:S02]  /*2060*/  IADD3 R102, -R9, UR7, R102 ;  /* 0x0000000709667c10 */ /* 0x000fc4000fffe166 */
[----:B------:R-:W-:Y:S01]  /*2070*/  LOP3.LUT R107, R4, R3, R8, 0xfe, !PT ;  /* 0x00000003046b7212 */ /* 0x000fe200078efe08 */
[----:B------:R-:W-:Y:S02]  /*2080*/  IMAD.IADD R3, R0, 0x1, -R93 ;  /* 0x0000000100037824 */ /* 0x000fe400078e0a5d */
[----:B------:R-:W-:Y:S02]  /*2090*/  IMAD.IADD R7, R7, 0x1, R11 ;  /* 0x0000000107077824 */ /* 0x000fe400078e020b */
[----:B------:R-:W-:Y:S01]  /*20a0*/  IMAD.MOV.U32 R0, RZ, RZ, -0x1 ;  /* 0xffffffffff007424 */ /* 0x000fe200078e00ff */
[----:B------:R-:W-:Y:S06]  /*20b0*/  @P0 BRA `(.L_x_35) ;  /* 0x0000003000f40947 */ /* 0x000fec0003800000 */
[----:B------:R-:W0:Y:S01]  /*20c0*/  LDC.64 R20, c[0x0][0x5c8] ;  /* 0x00017200ff147b82 */ /* 0x000e220000000a00 */
[----:B------:R-:W-:Y:S01]  /*20d0*/  ULDC.64 UR4, c[0x0][0x5c0] ;  /* 0x0001700000047ab9 */ /* 0x000fe20000000a00 */
[----:B------:R-:W-:Y:S01]  /*20e0*/  BSSY B0, `(.L_x_35) ;  /* 0x000033a000007945 */ /* 0x000fe20003800000 */
[-C--:B0-----:R-:W-:Y:S01]  /*20f0*/  IMAD R8, R5, R20.reuse, RZ ;  /* 0x0000001405087224 */ /* 0x081fe200078e02ff */
[----:B------:R-:W-:Y:S01]  /*2100*/  SHF.L.U64.HI R13, R20, 0x7, R21 ;  /* 0x00000007140d7819 */ /* 0x000fe20000010215 */
[----:B------:R-:W-:-:S04]  /*2110*/  IMAD.WIDE.U32 R6, R107, R20, R6 ;  /* 0x000000146b067225 */ /* 0x000fc800078e0006 */
[----:B------:R-:W-:Y:S01]  /*2120*/  IMAD R9, R107, R21, R8 ;  /* 0x000000156b097224 */ /* 0x000fe200078e0208 */
[----:B------:R-:W-:Y:S01]  /*2130*/  IADD3 R94, P0, R6, UR4, RZ ;  /* 0x00000004065e7c10 */ /* 0x000fe2000ff1e0ff */
[C---:B------:R-:W-:Y:S02]  /*2140*/  IMAD.SHL.U32 R11, R20.reuse, 0x80, RZ ;  /* 0x00000080140b7824 */ /* 0x040fe400078e00ff */
[----:B------:R-:W-:Y:S01]  /*2150*/  IMAD.IADD R9, R7, 0x1, R9 ;  /* 0x0000000107097824 */ /* 0x000fe200078e0209 */
[-C--:B------:R-:W-:Y:S02]  /*2160*/  LEA R6, P1, R20, R94.reuse, 0x3 ;  /* 0x0000005e14067211 */ /* 0x080fe400078218ff */
[----:B------:R-:W-:Y:S02]  /*2170*/  IADD3 R8, P2, R11, R94, RZ ;  /* 0x0000005e0b087210 */ /* 0x000fe40007f5e0ff */
[----:B------:R-:W-:Y:S02]  /*2180*/  IADD3.X R95, R9, UR5, RZ, P0, !PT ;  /* 0x00000005095f7c10 */ /* 0x000fe400087fe4ff */
[----:B-----5:R-:W-:-:S02]  /*2190*/  ISETP.NE.AND P0, PT, R90, RZ, PT ;  /* 0x000000ff5a00720c */ /* 0x020fc40003f05270 */
[----:B------:R-:W-:Y:S01]  /*21a0*/  LEA.HI.X R7, R20, R95, R21, 0x3, P1 ;  /* 0x0000005f14077211 */ /* 0x000fe200008f1c15 */
[----:B------:R-:W-:Y:S01]  /*21b0*/  IMAD.X R9, R13, 0x1, R95, P2 ;  /* 0x000000010d097824 */ /* 0x000fe200010e065f */
[----:B------:R-:W-:-:S05]  /*21c0*/  IADD3 R10, P1, R11, R6, RZ ;  /* 0x000000060b0a7210 */ /* 0x000fca0007f3e0ff */
[----:B------:R-:W-:-:S04]  /*21d0*/  IMAD.X R11, R13, 0x1, R7, P1 ;  /* 0x000000010d0b7824 */ /* 0x000fc800008e0607 */
[----:B------:R-:W-:Y:S05]  /*21e0*/  @!P0 BRA `(.L_x_36) ;  /* 0x0000002400948947 */ /* 0x000fea0003800000 */
[----:B------:R-:W0:Y:S01]  /*21f0*/  LDC.64 R92, c[0x0][0x5b0] ;  /* 0x00016c00ff5c7b82 */ /* 0x000e220000000a00 */
[----:B------:R-:W-:Y:S01]  /*2200*/  ULDC.64 UR4, c[0x0][0x5b8] ;  /* 0x00016e0000047ab9 */ /* 0x000fe20000000a00 */
[----:B------:R-:W-:Y:S01]  /*2210*/  ISETP.GE.AND P0, PT, R102, 0x1, PT ;  /* 0x000000016600780c */ /* 0x000fe20003f06270 */
[----:B------:R-:W-:Y:S01]  /*2220*/  IMAD R21, R96, UR4, RZ ;  /* 0x0000000460157c24 */ /* 0x000fe2000f8e02ff */
[----:B------:R-:W-:Y:S01]  /*2230*/  BSSY B1, `(.L_x_37) ;  /* 0x0000010000017945 */ /* 0x000fe20003800000 */
[C---:B------:R-:W-:Y:S01]  /*2240*/  IMAD.WIDE.U32 R14, R88.reuse, UR4, R14 ;  /* 0x00000004580e7c25 */ /* 0x040fe2000f8e000e */
[----:B------:R-:W-:Y:S02]  /*2250*/  ISETP.LT.OR P3, PT, R3, 0x1, !P0 ;  /* 0x000000010300780c */ /* 0x000fe40004761670 */
[----:B------:R-:W1:Y:S01]  /*2260*/  LDC.64 R12, c[0x0][0x5a8] ;  /* 0x00016a00ff0c7b82 */ /* 0x000e620000000a00 */
[----:B------:R-:W-:Y:S02]  /*2270*/  IMAD R21, R88, UR5, R21 ;  /* 0x0000000558157c24 */ /* 0x000fe4000f8e0215 */
[----:B------:R-:W-:-:S02]  /*2280*/  IMAD.MOV.U32 R20, RZ, RZ, R14 ;  /* 0x000000ffff147224 */ /* 0x000fc400078e000e */
[----:B------:R-:W-:Y:S02]  /*2290*/  IMAD.IADD R21, R15, 0x1, R21 ;  /* 0x000000010f157824 */ /* 0x000fe400078e0215 */
[-C--:B0-----:R-:W-:Y:S01]  /*22a0*/  IMAD R88, R5, R92.reuse, RZ ;  /* 0x0000005c05587224 */ /* 0x081fe200078e02ff */
[----:B------:R-:W-:Y:S01]  /*22b0*/  SHF.L.U64.HI R99, R92, 0x3, R93 ;  /* 0x000000035c637819 */ /* 0x000fe2000001025d */
[----:B------:R-:W-:-:S04]  /*22c0*/  IMAD.WIDE.U32 R96, R107, R92, R20 ;  /* 0x0000005c6b607225 */ /* 0x000fc800078e0014 */
[----:B------:R-:W-:Y:S01]  /*22d0*/  IMAD R105, R107, R93, R88 ;  /* 0x0000005d6b697224 */ /* 0x000fe200078e0258 */
[----:B-1----:R-:W-:Y:S01]  /*22e0*/  IADD3 R96, P1, R96, R12, RZ ;  /* 0x0000000c60607210 */ /* 0x002fe20007f3e0ff */
[----:B------:R-:W-:-:S03]  /*22f0*/  IMAD.SHL.U32 R98, R92, 0x8, RZ ;  /* 0x000000085c627824 */ /* 0x000fc600078e00ff */
[----:B------:R-:W-:Y:S01]  /*2300*/  IADD3.X R97, R13, R97, R105, P1, !PT ;  /* 0x000000610d617210 */ /* 0x000fe20000ffe469 */
[----:B------:R-:W-:Y:S08]  /*2310*/  @P3 BRA `(.L_x_38) ;  /* 0x0000000000043947 */ /* 0x000ff00003800000 */
[----:B--2---:R0:W5:Y:S02]  /*2320*/  LDG.E.U8 R91, desc[UR36][R96.64] ;  /* 0x00000024605b7981 */ /* 0x004164000c1e1100 */
.L_x_38:
[----:B------:R-:W-:Y:S05]  /*2330*/  BSYNC B1 ;  /* 0x0000000000017941 */ /* 0x000fea0003800000 */
.L_x_37:
[----:B-----5:R-:W-:Y:S01]  /*2340*/  LOP3.LUT R88, R91, 0xffff, RZ, 0xc0, !PT ;  /* 0x0000ffff5b587812 */ /* 0x020fe200078ec0ff */
[----:B------:R-:W-:Y:S01]  /*2350*/  IMAD.WIDE.U32 R100, R107, R92, R98 ;  /* 0x0000005c6b647225 */ /* 0x000fe200078e0062 */
[----:B------:R-:W-:Y:S01]  /*2360*/  ISETP.LT.OR P4, PT, R3, 0x2, !P0 ;  /* 0x000000020300780c */ /* 0x000fe20004781670 */
[----:B------:R-:W-:Y:S01]  /*2370*/  BSSY B1, `(.L_x_39) ;  /* 0x000000e000017945 */ /* 0x000fe20003800000 */
[----:B------:R-:W-:Y:S01]  /*2380*/  PRMT R103, R88, 0x8880, RZ ;  /* 0x0000888058677816 */ /* 0x000fe200000000ff */
[----:B------:R-:W-:Y:S01]  /*2390*/  IMAD.IADD R101, R105, 0x1, R101 ;  /* 0x0000000169657824 */ /* 0x000fe200078e0265 */
[----:B------:R-:W-:Y:S02]  /*23a0*/  IADD3 R100, P2, P5, R14, R12, R100 ;  /* 0x0000000c0e647210 */ /* 0x000fe40007d5e064 */
[----:B------:R-:W-:Y:S01]  /*23b0*/  ISETP.GE.AND P1, PT, R102, 0x9, PT ;  /* 0x000000096600780c */ /* 0x000fe20003f26270 */
[----:B------:R-:W-:Y:S01]  /*23c0*/  IMAD R88, R103, R90, RZ ;  /* 0x0000005a67587224 */ /* 0x000fe200078e02ff */
[----:B------:R-:W-:-:S02]  /*23d0*/  IADD3.X R101, R21, R13, R101, P2, P5 ;  /* 0x0000000d15657210 */ /* 0x000fc400017ea465 */
[----:B------:R-:W-:Y:S01]  /*23e0*/  ISETP.LT.OR P2, PT, R3, 0x1, !P1 ;  /* 0x000000010300780c */ /* 0x000fe20004f41670 */
[----:B------:R-:W-:-:S05]  /*23f0*/  @!P3 IMAD R103, R56, R89, R88 ;  /* 0x000000593867b224 */ /* 0x000fca00078e0258 */
[----:B------:R1:W-:Y:S01]  /*2400*/  @!P3 STG.E.U8 desc[UR36][R94.64], R103 ;  /* 0x000000675e00b986 */ /* 0x0003e2000c101124 */
[----:B------:R-:W-:Y:S06]  /*2410*/  @P4 BRA `(.L_x_40) ;  /* 0x00000000000c4947 */ /* 0x000fec0003800000 */
[----:B--2---:R-:W1:Y:S02]  /*2420*/  LDG.E.U8 R91, desc[UR36][R96.64+0x1] ;  /* 0x00000124605b7981 */ /* 0x004e64000c1e1100 */
[----:B-1----:R-:W-:-:S05]  /*2430*/  PRMT R103, R91, 0x8880, RZ ;  /* 0x000088805b677816 */ /* 0x002fca00000000ff */
[----:B------:R-:W-:-:S07]  /*2440*/  IMAD R88, R103, R90, RZ ;  /* 0x0000005a67587224 */ /* 0x000fce00078e02ff */
.L_x_40:
[----:B------:R-:W-:Y:S05]  /*2450*/  BSYNC B1 ;  /* 0x0000000000017941 */ /* 0x000fea0003800000 */
.L_x_39:
[----:B------:R-:W-:Y:S01]  /*2460*/  @!P4 IMAD R57, R57, R89, R88 ;  /* 0x000000593939c224 */ /* 0x000fe200078e0258 */
[----:B------:R-:W-:Y:S04]  /*2470*/  BSSY B1, `(.L_x_41) ;  /* 0x0000006000017945 */ /* 0x000fe80003800000 */
[----:B------:R3:W-:Y:S01]  /*2480*/  @!P4 STG.E.U8 desc[UR36][R94.64+0x1], R57 ;  /* 0x000001395e00c986 */ /* 0x0007e2000c101124 */
[----:B------:R-:W-:Y:S05]  /*2490*/  @P2 BRA `(.L_x_42) ;  /* 0x00000000000c2947 */ /* 0x000fea0003800000 */
[----:B--2---:R-:W3:Y:S02]  /*24a0*/  LDG.E.U8 R91, desc[UR36][R100.64] ;  /* 0x00000024645b7981 */ /* 0x004ee4000c1e1100 */
[----:B---3--:R-:W-:-:S05]  /*24b0*/  PRMT R57, R91, 0x8880, RZ ;  /* 0x000088805b397816 */ /* 0x008fca00000000ff */
[----:B------:R-:W-:-:S07]  /*24c0*/  IMAD R88, R57, R90, RZ ;  /* 0x0000005a39587224 */ /* 0x000fce00078e02ff */
.L_x_42:
[----:B------:R-:W-:Y:S05]  /*24d0*/  BSYNC B1 ;  /* 0x0000000000017941 */ /* 0x000fea0003800000 */
.L_x_41:
[C---:B------:R-:W-:Y:S01]  /*24e0*/  ISETP.LT.OR P4, PT, R3.reuse, 0x2, !P1 ;  /* 0x000000020300780c */ /* 0x040fe20004f81670 */
[----:B---3--:R-:W-:Y:S01]  /*24f0*/  @!P2 IMAD R57, R58, R89, R88 ;  /* 0x000000593a39a224 */ /* 0x008fe200078e0258 */
[----:B------:R-:W-:Y:S01]  /*2500*/  BSSY B1, `(.L_x_43) ;  /* 0x0000009000017945 */ /* 0x000fe20003800000 */
[C---:B------:R-:W-:Y:S02]  /*2510*/  ISETP.LT.OR P3, PT, R3.reuse, 0x9, !P0 ;  /* 0x000000090300780c */ /* 0x040fe40004761670 */
[C---:B------:R-:W-:Y:S01]  /*2520*/  ISETP.LT.OR P5, PT, R3.reuse, 0xa, !P0 ;  /* 0x0000000a0300780c */ /* 0x040fe200047a1670 */
[----:B------:R3:W-:Y:S01]  /*2530*/  @!P2 STG.E.U8 desc[UR36][R6.64], R57 ;  /* 0x000000390600a986 */ /* 0x0007e2000c101124 */
[----:B------:R-:W-:-:S06]  /*2540*/  ISETP.LT.OR P2, PT, R3, 0x9, !P1 ;  /* 0x000000090300780c */ /* 0x000fcc0004f41670 */
[----:B------:R-:W-:Y:S07]  /*2550*/  @P4 BRA `(.L_x_44) ;  /* 0x00000000000c4947 */ /* 0x000fee0003800000 */
[----:B--2---:R-:W3:Y:S02]  /*2560*/  LDG.E.U8 R91, desc[UR36][R100.64+0x1] ;  /* 0x00000124645b7981 */ /* 0x004ee4000c1e1100 */
[----:B---3--:R-:W-:-:S05]  /*2570*/  PRMT R57, R91, 0x8880, RZ ;  /* 0x000088805b397816 */ /* 0x008fca00000000ff */
[----:B------:R-:W-:-:S07]  /*2580*/  IMAD R88, R57, R90, RZ ;  /* 0x0000005a39587224 */ /* 0x000fce00078e02ff */
.L_x_44:
[----:B------:R-:W-:Y:S05]  /*2590*/  BSYNC B1 ;  /* 0x0000000000017941 */ /* 0x000fea0003800000 */
.L_x_43:
[----:B------:R-:W-:Y:S01]  /*25a0*/  @!P4 IMAD R59, R59, R89, R88 ;  /* 0x000000593b3bc224 */ /* 0x000fe200078e0258 */
[----:B------:R-:W-:Y:S04]  /*25b0*/  BSSY B1, `(.L_x_45) ;  /* 0x0000006000017945 */ /* 0x000fe80003800000 */
[----:B------:R4:W-:Y:S01]  /*25c0*/  @!P4 STG.E.U8 desc[UR36][R6.64+0x1], R59 ;  /* 0x0000013b0600c986 */ /* 0x0009e2000c101124 */
[----:B------:R-:W-:Y:S05]  /*25d0*/  @P3 BRA `(.L_x_46) ;  /* 0x00000000000c3947 */ /* 0x000fea0003800000 */
[----:B--2---:R-:W3:Y:S02]  /*25e0*/  LDG.E.U8 R91, desc[UR36][R96.64+0x8] ;  /* 0x00000824605b7981 */ /* 0x004ee4000c1e1100 */
[----:B---3--:R-:W-:-:S05]  /*25f0*/  PRMT R57, R91, 0x8880, RZ ;  /* 0x000088805b397816 */ /* 0x008fca00000000ff */
[----:B------:R-:W-:-:S07]  /*2600*/  IMAD R88, R57, R90, RZ ;  /* 0x0000005a39587224 */ /* 0x000fce00078e02ff */
.L_x_46:
[----:B------:R-:W-:Y:S05]  /*2610*/  BSYNC B1 ;  /* 0x0000000000017941 */ /* 0x000fea0003800000 */
.L_x_45:
[----:B---3--:R-:W-:Y:S01]  /*2620*/  @!P3 IMAD R57, R60, R89, R88 ;  /* 0x000000593c39b224 */ /* 0x008fe200078e0258 */
[----:B------:R-:W-:Y:S04]  /*2630*/  BSSY B1, `(.L_x_47) ;  /* 0x0000006000017945 */ /* 0x000fe80003800000 */
[----:B------:R3:W-:Y:S01]  /*2640*/  @!P3 STG.E.U8 desc[UR36][R94.64+0x8], R57 ;  /* 0x000008395e00b986 */ /* 0x0007e2000c101124 */
[----:B------:R-:W-:Y:S05]  /*2650*/  @P5 BRA `(.L_x_48) ;  /* 0x00000000000c5947 */ /* 0x000fea0003800000 */
[----:B--2---:R-:W3:Y:S02]  /*2660*/  LDG.E.U8 R91, desc[UR36][R96.64+0x9] ;  /* 0x00000924605b7981 */ /* 0x004ee4000c1e1100 */
[----:B---3--:R-:W-:-:S05]  /*2670*/  PRMT R57, R91, 0x8880, RZ ;  /* 0x000088805b397816 */ /* 0x008fca00000000ff */
[----:B------:R-:W-:-:S07]  /*2680*/  IMAD R88, R57, R90, RZ ;  /* 0x0000005a39587224 */ /* 0x000fce00078e02ff */
.L_x_48:
[----:B------:R-:W-:Y:S05]  /*2690*/  BSYNC B1 ;  /* 0x0000000000017941 */ /* 0x000fea0003800000 */
.L_x_47:
[----:B------:R-:W-:Y:S01]  /*26a0*/  @!P5 IMAD R61, R61, R89, R88 ;  /* 0x000000593d3dd224 */ /* 0x000fe200078e0258 */
[----:B------:R-:W-:Y:S04]  /*26b0*/  BSSY B1, `(.L_x_49) ;  /* 0x0000006000017945 */ /* 0x000fe80003800000 */
[----:B------:R0:W-:Y:S01]  /*26c0*/  @!P5 STG.E.U8 desc[UR36][R94.64+0x9], R61 ;  /* 0x0000093d5e00d986 */ /* 0x0001e2000c101124 */
[----:B------:R-:W-:Y:S05]  /*26d0*/  @P2 BRA `(.L_x_50) ;  /* 0x00000000000c2947 */ /* 0x000fea0003800000 */
[----:B--2---:R-:W3:Y:S02]  /*26e0*/  LDG.E.U8 R91, desc[UR36][R100.64+0x8] ;  /* 0x00000824645b7981 */ /* 0x004ee4000c1e1100 */
[----:B---3--:R-:W-:-:S05]  /*26f0*/  PRMT R57, R91, 0x8880, RZ ;  /* 0x000088805b397816 */ /* 0x008fca00000000ff */
[----:B------:R-:W-:-:S07]  /*2700*/  IMAD R88, R57, R90, RZ ;  /* 0x0000005a39587224 */ /* 0x000fce00078e02ff */
.L_x_50:
[----:B------:R-:W-:Y:S05]  /*2710*/  BSYNC B1 ;  /* 0x0000000000017941 */ /* 0x000fea0003800000 */
.L_x_49:
        /* <DEDUP_REMOVED lines=11> */
.L_x_52:
[----:B------:R-:W-:Y:S05]  /*27d0*/  BSYNC B1 ;  /* 0x0000000000017941 */ /* 0x000fea0003800000 */
.L_x_51:
[----:B------:R-:W-:Y:S01]  /*27e0*/  @!P4 IMAD R63, R63, R89, R88 ;  /* 0x000000593f3fc224 */ /* 0x000fe200078e0258 */
[----:B------:R-:W-:Y:S04]  /*27f0*/  BSSY B1, `(.L_x_53) ;  /* 0x0000006000017945 */ /* 0x000fe80003800000 */
[----:B------:R0:W-:Y:S01]  /*2800*/  @!P4 STG.E.U8 desc[UR36][R6.64+0x9], R63 ;  /* 0x0000093f0600c986 */ /* 0x0001e2000c101124 */
[----:B------:R-:W-:Y:S05]  /*2810*/  @P3 BRA `(.L_x_54) ;  /* 0x00000000000c3947 */ /* 0x000fea0003800000 */
[----:B--2---:R-:W3:Y:S02]  /*2820*/  LDG.E.U8 R91, desc[UR36][R96.64+0x10] ;  /* 0x00001024605b7981 */ /* 0x004ee4000c1e1100 */
[----:B---3--:R-:W-:-:S05]  /*2830*/  PRMT R57, R91, 0x8880, RZ ;  /* 0x000088805b397816 */ /* 0x008fca00000000ff */
[----:B------:R-:W-:-:S07]  /*2840*/  IMAD R88, R57, R90, RZ ;  /* 0x0000005a39587224 */ /* 0x000fce00078e02ff */
.L_x_54:
[----:B------:R-:W-:Y:S05]  /*2850*/  BSYNC B1 ;  /* 0x0000000000017941 */ /* 0x000fea0003800000 */
.L_x_53:
[----:B---3--:R-:W-:Y:S01]  /*2860*/  @!P3 IMAD R57, R64, R89, R88 ;  /* 0x000000594039b224 */ /* 0x008fe200078e0258 */
[----:B------:R-:W-:Y:S04]  /*2870*/  BSSY B1, `(.L_x_55) ;  /* 0x0000006000017945 */ /* 0x000fe80003800000 */
[----:B------:R3:W-:Y:S01]  /*2880*/  @!P3 STG.E.U8 desc[UR36][R94.64+0x10], R57 ;  /* 0x000010395e00b986 */ /* 0x0007e2000c101124 */
[----:B------:R-:W-:Y:S05]  /*2890*/  @P5 BRA `(.L_x_56) ;  /* 0x00000000000c5947 */ /* 0x000fea0003800000 */
[----:B--2---:R-:W3:Y:S02]  /*28a0*/  LDG.E.U8 R91, desc[UR36][R96.64+0x11] ;  /* 0x00001124605b7981 */ /* 0x004ee4000c1e1100 */
[----:B---3--:R-:W-:-:S05]  /*28b0*/  PRMT R57, R91, 0x8880, RZ ;  /* 0x000088805b397816 */ /* 0x008fca00000000ff */
[----:B------:R-:W-:-:S07]  /*28c0*/  IMAD R88, R57, R90, RZ ;  /* 0x0000005a39587224 */ /* 0x000fce00078e02ff */
.L_x_56:
[----:B------:R-:W-:Y:S05]  /*28d0*/  BSYNC B1 ;  /* 0x0000000000017941 */ /* 0x000fea0003800000 */
.L_x_55:
[----:B------:R-:W-:Y:S01]  /*28e0*/  @!P5 IMAD R65, R65, R89, R88 ;  /* 0x000000594141d224 */ /* 0x000fe200078e0258 */
[----:B------:R-:W-:Y:S04]  /*28f0*/  BSSY B1, `(.L_x_57) ;  /* 0x0000006000017945 */ /* 0x000fe80003800000 */
[----:B------:R0:W-:Y:S01]  /*2900*/  @!P5 STG.E.U8 desc[UR36][R94.64+0x11], R65 ;  /* 0x000011415e00d986 */ /* 0x0001e2000c101124 */
[----:B------:R-:W-:Y:S05]  /*2910*/  @P2 BRA `(.L_x_58) ;  /* 0x00000000000c2947 */ /* 0x000fea0003800000 */
[----:B--2---:R-:W3:Y:S02]  /*2920*/  LDG.E.U8 R91, desc[UR36][R100.64+0x10] ;  /* 0x00001024645b7981 */ /* 0x004ee4000c1e1100 */
[----:B---3--:R-:W-:-:S05]  /*2930*/  PRMT R57, R91, 0x8880, RZ ;  /* 0x000088805b397816 */ /* 0x008fca00000000ff */
[----:B------:R-:W-:-:S07]  /*2940*/  IMAD R88, R57, R90, RZ ;  /* 0x0000005a39587224 */ /* 0x000fce00078e02ff */
.L_x_58:
[----:B------:R-:W-:Y:S05]  /*2950*/  BSYNC B1 ;  /* 0x0000000000017941 */ /* 0x000fea0003800000 */
.L_x_57:
        /* <DEDUP_REMOVED lines=11> */
.L_x_60:
[----:B------:R-:W-:Y:S05]  /*2a10*/  BSYNC B1 ;  /* 0x0000000000017941 */ /* 0x000fea0003800000 */
.L_x_59:
[----:B------:R-:W-:Y:S01]  /*2a20*/  @!P4 IMAD R67, R67, R89, R88 ;  /* 0x000000594343c224 */ /* 0x000fe200078e0258 */
[----:B------:R-:W-:Y:S04]  /*2a30*/  BSSY B1, `(.L_x_61) ;  /* 0x0000006000017945 */ /* 0x000fe80003800000 */
[----:B------:R0:W-:Y:S01]  /*2a40*/  @!P4 STG.E.U8 desc[UR36][R6.64+0x11], R67 ;  /* 0x000011430600c986 */ /* 0x0001e2000c101124 */
[----:B------:R-:W-:Y:S05]  /*2a50*/  @P3 BRA `(.L_x_62) ;  /* 0x00000000000c3947 */ /* 0x000fea0003800000 */
[----:B--2---:R-:W3:Y:S02]  /*2a60*/  LDG.E.U8 R91, desc[UR36][R96.64+0x18] ;  /* 0x00001824605b7981 */ /* 0x004ee4000c1e1100 */
[----:B---3--:R-:W-:-:S05]  /*2a70*/  PRMT R57, R91, 0x8880, RZ ;  /* 0x000088805b397816 */ /* 0x008fca00000000ff */
[----:B------:R-:W-:-:S07]  /*2a80*/  IMAD R88, R57, R90, RZ ;  /* 0x0000005a39587224 */ /* 0x000fce00078e02ff */
.L_x_62:
[----:B------:R-:W-:Y:S05]  /*2a90*/  BSYNC B1 ;  /* 0x0000000000017941 */ /* 0x000fea0003800000 */
.L_x_61:
[----:B---3--:R-:W-:Y:S01]  /*2aa0*/  @!P3 IMAD R57, R68, R89, R88 ;  /* 0x000000594439b224 */ /* 0x008fe200078e0258 */
[----:B------:R-:W-:Y:S04]  /*2ab0*/  BSSY B1, `(.L_x_63) ;  /* 0x0000006000017945 */ /* 0x000fe80003800000 */
[----:B------:R3:W-:Y:S01]  /*2ac0*/  @!P3 STG.E.U8 desc[UR36][R94.64+0x18], R57 ;  /* 0x000018395e00b986 */ /* 0x0007e2000c101124 */
[----:B------:R-:W-:Y:S05]  /*2ad0*/  @P5 BRA `(.L_x_64) ;  /* 0x00000000000c5947 */ /* 0x000fea0003800000 */
[----:B--2---:R-:W3:Y:S02]  /*2ae0*/  LDG.E.U8 R91, desc[UR36][R96.64+0x19] ;  /* 0x00001924605b7981 */ /* 0x004ee4000c1e1100 */
[----:B---3--:R-:W-:-:S05]  /*2af0*/  PRMT R57, R91, 0x8880, RZ ;  /* 0x000088805b397816 */ /* 0x008fca00000000ff */
[----:B------:R-:W-:-:S07]  /*2b00*/  IMAD R88, R57, R90, RZ ;  /* 0x0000005a39587224 */ /* 0x000fce00078e02ff */
.L_x_64:
[----:B------:R-:W-:Y:S05]  /*2b10*/  BSYNC B1 ;  /* 0x0000000000017941 */ /* 0x000fea0003800000 */
.L_x_63:
[----:B------:R-:W-:Y:S01]  /*2b20*/  @!P5 IMAD R69, R69, R89, R88 ;  /* 0x000000594545d224 */ /* 0x000fe200078e0258 */
[----:B------:R-:W-:Y:S04]  /*2b30*/  BSSY B1, `(.L_x_65) ;  /* 0x0000006000017945 */ /* 0x000fe80003800000 */
[----:B------:R0:W-:Y:S01]  /*2b40*/  @!P5 STG.E.U8 desc[UR36][R94.64+0x19], R69 ;  /* 0x000019455e00d986 */ /* 0x0001e2000c101124 */
[----:B------:R-:W-:Y:S05]  /*2b50*/  @P2 BRA `(.L_x_66) ;  /* 0x00000000000c2947 */ /* 0x000fea0003800000 */
[----:B--2---:R-:W3:Y:S02]  /*2b60*/  LDG.E.U8 R91, desc[UR36][R100.64+0x18] ;  /* 0x00001824645b7981 */ /* 0x004ee4000c1e1100 */
[----:B---3--:R-:W-:-:S05]  /*2b70*/  PRMT R57, R91, 0x8880, RZ ;  /* 0x000088805b397816 */ /* 0x008fca00000000ff */
[----:B------:R-:W-:-:S07]  /*2b80*/  IMAD R88, R57, R90, RZ ;  /* 0x0000005a39587224 */ /* 0x000fce00078e02ff */
.L_x_66:
[----:B------:R-:W-:Y:S05]  /*2b90*/  BSYNC B1 ;  /* 0x0000000000017941 */ /* 0x000fea0003800000 */
.L_x_65:
        /* <DEDUP_REMOVED lines=11> */
.L_x_68:
[----:B------:R-:W-:Y:S05]  /*2c50*/  BSYNC B1 ;  /* 0x0000000000017941 */ /* 0x000fea0003800000 */
.L_x_67:
[----:B------:R-:W-:Y:S01]  /*2c60*/  @!P4 IMAD R71, R71, R89, R88 ;  /* 0x000000594747c224 */ /* 0x000fe200078e0258 */
[----:B------:R-:W-:Y:S04]  /*2c70*/  BSSY B1, `(.L_x_69) ;  /* 0x0000006000017945 */ /* 0x000fe80003800000 */
[----:B------:R0:W-:Y:S01]  /*2c80*/  @!P4 STG.E.U8 desc[UR36][R6.64+0x19], R71 ;  /* 0x000019470600c986 */ /* 0x0001e2000c101124 */
[----:B------:R-:W-:Y:S05]  /*2c90*/  @P3 BRA `(.L_x_70) ;  /* 0x00000000000c3947 */ /* 0x000fea0003800000 */
[----:B--2---:R-:W3:Y:S02]  /*2ca0*/  LDG.E.U8 R91, desc[UR36][R96.64+0x20] ;  /* 0x00002024605b7981 */ /* 0x004ee4000c1e1100 */
[----:B---3--:R-:W-:-:S05]  /*2cb0*/  PRMT R57, R91, 0x8880, RZ ;  /* 0x000088805b397816 */ /* 0x008fca00000000ff */
[----:B------:R-:W-:-:S07]  /*2cc0*/  IMAD R88, R57, R90, RZ ;  /* 0x0000005a39587224 */ /* 0x000fce00078e02ff */
.L_x_70:
[----:B------:R-:W-:Y:S05]  /*2cd0*/  BSYNC B1 ;  /* 0x0000000000017941 */ /* 0x000fea0003800000 */
.L_x_69:
[----:B---3--:R-:W-:Y:S01]  /*2ce0*/  @!P3 IMAD R57, R72, R89, R88 ;  /* 0x000000594839b224 */ /* 0x008fe200078e0258 */
[----:B------:R-:W-:Y:S04]  /*2cf0*/  BSSY B1, `(.L_x_71) ;  /* 0x0000006000017945 */ /* 0x000fe80003800000 */
[----:B------:R3:W-:Y:S01]  /*2d00*/  @!P3 STG.E.U8 desc[UR36][R94.64+0x20], R57 ;  /* 0x000020395e00b986 */ /* 0x0007e2000c101124 */
[----:B------:R-:W-:Y:S05]  /*2d10*/  @P5 BRA `(.L_x_72) ;  /* 0x00000000000c5947 */ /* 0x000fea0003800000 */
[----:B--2---:R-:W3:Y:S02]  /*2d20*/  LDG.E.U8 R91, desc[UR36][R96.64+0x21] ;  /* 0x00002124605b7981 */ /* 0x004ee4000c1e1100 */
[----:B---3--:R-:W-:-:S05]  /*2d30*/  PRMT R57, R91, 0x8880, RZ ;  /* 0x000088805b397816 */ /* 0x008fca00000000ff */
[----:B------:R-:W-:-:S07]  /*2d40*/  IMAD R88, R57, R90, RZ ;  /* 0x0000005a39587224 */ /* 0x000fce00078e02ff */
.L_x_72:
[----:B------:R-:W-:Y:S05]  /*2d50*/  BSYNC B1 ;  /* 0x0000000000017941 */ /* 0x000fea0003800000 */
.L_x_71:
[----:B------:R-:W-:Y:S01]  /*2d60*/  @!P5 IMAD R73, R73, R89, R88 ;  /* 0x000000594949d224 */ /* 0x000fe200078e0258 */
[----:B------:R-:W-:Y:S04]  /*2d70*/  BSSY B1, `(.L_x_73) ;  /* 0x0000006000017945 */ /* 0x000fe80003800000 */
[----:B------:R0:W-:Y:S01]  /*2d80*/  @!P5 STG.E.U8 desc[UR36][R94.64+0x21], R73 ;  /* 0x000021495e00d986 */ /* 0x0001e2000c101124 */
[----:B------:R-:W-:Y:S05]  /*2d90*/  @P2 BRA `(.L_x_74) ;  /* 0x00000000000c2947 */ /* 0x000fea0003800000 */
[----:B--2---:R-:W3:Y:S02]  /*2da0*/  LDG.E.U8 R91, desc[UR36][R100.64+0x20] ;  /* 0x00002024645b7981 */ /* 0x004ee4000c1e1100 */
[----:B---3--:R-:W-:-:S05]  /*2db0*/  PRMT R57, R91, 0x8880, RZ ;  /* 0x000088805b397816 */ /* 0x008fca00000000ff */
[----:B------:R-:W-:-:S07]  /*2dc0*/  IMAD R88, R57, R90, RZ ;  /* 0x0000005a39587224 */ /* 0x000fce00078e02ff */
.L_x_74:
[----:B------:R-:W-:Y:S05]  /*2dd0*/  BSYNC B1 ;  /* 0x0000000000017941 */ /* 0x000fea0003800000 */
.L_x_73:
        /* <DEDUP_REMOVED lines=11> */
.L_x_76:
[----:B------:R-:W-:Y:S05]  /*2e90*/  BSYNC B1 ;  /* 0x0000000000017941 */ /* 0x000fea0003800000 */
.L_x_75:
[----:B------:R-:W-:Y:S01]  /*2ea0*/  @!P4 IMAD R75, R75, R89, R88 ;  /* 0x000000594b4bc224 */ /* 0x000fe200078e0258 */
[----:B------:R-:W-:Y:S04]  /*2eb0*/  BSSY B1, `(.L_x_77) ;  /* 0x0000006000017945 */ /* 0x000fe80003800000 */
[----:B------:R0:W-:Y:S01]  /*2ec0*/  @!P4 STG.E.U8 desc[UR36][R6.64+0x21], R75 ;  /* 0x0000214b0600c986 */ /* 0x0001e2000c101124 */
[----:B------:R-:W-:Y:S05]  /*2ed0*/  @P3 BRA `(.L_x_78) ;  /* 0x00000000000c3947 */ /* 0x000fea0003800000 */
[----:B--2---:R-:W3:Y:S02]  /*2ee0*/  LDG.E.U8 R91, desc[UR36][R96.64+0x28] ;  /* 0x00002824605b7981 */ /* 0x004ee4000c1e1100 */
[----:B---3--:R-:W-:-:S05]  /*2ef0*/  PRMT R57, R91, 0x8880, RZ ;  /* 0x000088805b397816 */ /* 0x008fca00000000ff */
[----:B------:R-:W-:-:S07]  /*2f00*/  IMAD R88, R57, R90, RZ ;  /* 0x0000005a39587224 */ /* 0x000fce00078e02ff */
.L_x_78:
[----:B------:R-:W-:Y:S05]  /*2f10*/  BSYNC B1 ;  /* 0x0000000000017941 */ /* 0x000fea0003800000 */
.L_x_77:
[----:B---3--:R-:W-:Y:S01]  /*2f20*/  @!P3 IMAD R57, R76, R89, R88 ;  /* 0x000000594c39b224 */ /* 0x008fe200078e0258 */
[----:B------:R-:W-:Y:S04]  /*2f30*/  BSSY B1, `(.L_x_79) ;  /* 0x0000006000017945 */ /* 0x000fe80003800000 */
[----:B------:R3:W-:Y:S01]  /*2f40*/  @!P3 STG.E.U8 desc[UR36][R94.64+0x28], R57 ;  /* 0x000028395e00b986 */ /* 0x0007e2000c101124 */
[----:B------:R-:W-:Y:S05]  /*2f50*/  @P5 BRA `(.L_x_80) ;  /* 0x00000000000c5947 */ /* 0x000fea0003800000 */
[----:B--2---:R-:W3:Y:S02]  /*2f60*/  LDG.E.U8 R91, desc[UR36][R96.64+0x29] ;  /* 0x00002924605b7981 */ /* 0x004ee4000c1e1100 */
[----:B---3--:R-:W-:-:S05]  /*2f70*/  PRMT R57, R91, 0x8880, RZ ;  /* 0x000088805b397816 */ /* 0x008fca00000000ff */
[----:B------:R-:W-:-:S07]  /*2f80*/  IMAD R88, R57, R90, RZ ;  /* 0x0000005a39587224 */ /* 0x000fce00078e02ff */
.L_x_80:
[----:B------:R-:W-:Y:S05]  /*2f90*/  BSYNC B1 ;  /* 0x0000000000017941 */ /* 0x000fea0003800000 */
.L_x_79:
[----:B------:R-:W-:Y:S01]  /*2fa0*/  @!P5 IMAD R77, R77, R89, R88 ;  /* 0x000000594d4dd224 */ /* 0x000fe200078e0258 */
[----:B------:R-:W-:Y:S04]  /*2fb0*/  BSSY B1, `(.L_x_81) ;  /* 0x0000006000017945 */ /* 0x000fe80003800000 */
[----:B------:R0:W-:Y:S01]  /*2fc0*/  @!P5 STG.E.U8 desc[UR36][R94.64+0x29], R77 ;  /* 0x0000294d5e00d986 */ /* 0x0001e2000c101124 */
[----:B------:R-:W-:Y:S05]  /*2fd0*/  @P2 BRA `(.L_x_82) ;  /* 0x00000000000c2947 */ /* 0x000fea0003800000 */
[----:B--2---:R-:W3:Y:S02]  /*2fe0*/  LDG.E.U8 R91, desc[UR36][R100.64+0x28] ;  /* 0x00002824645b7981 */ /* 0x004ee4000c1e1100 */
[----:B---3--:R-:W-:-:S05]  /*2ff0*/  PRMT R57, R91, 0x8880, RZ ;  /* 0x000088805b397816 */ /* 0x008fca00000000ff */
[----:B------:R-:W-:-:S07]  /*3000*/  IMAD R88, R57, R90, RZ ;  /* 0x0000005a39587224 */ /* 0x000fce00078e02ff */
.L_x_82:
[----:B------:R-:W-:Y:S05]  /*3010*/  BSYNC B1 ;  /* 0x0000000000017941 */ /* 0x000fea0003800000 */
.L_x_81:
        /* <DEDUP_REMOVED lines=11> */
.L_x_84:
[----:B------:R-:W-:Y:S05]  /*30d0*/  BSYNC B1 ;  /* 0x0000000000017941 */ /* 0x000fea0003800000 */
.L_x_83:
[----:B------:R-:W-:Y:S01]  /*30e0*/  @!P4 IMAD R79, R79, R89, R88 ;  /* 0x000000594f4fc224 */ /* 0x000fe200078e0258 */
[----:B------:R-:W-:Y:S04]  /*30f0*/  BSSY B1, `(.L_x_85) ;  /* 0x0000006000017945 */ /* 0x000fe80003800000 */
[----:B------:R0:W-:Y:S01]  /*3100*/  @!P4 STG.E.U8 desc[UR36][R6.64+0x29], R79 ;  /* 0x0000294f0600c986 */ /* 0x0001e2000c101124 */
[----:B------:R-:W-:Y:S05]  /*3110*/  @P3 BRA `(.L_x_86) ;  /* 0x00000000000c3947 */ /* 0x000fea0003800000 */
[----:B--2---:R-:W3:Y:S02]  /*3120*/  LDG.E.U8 R91, desc[UR36][R96.64+0x30] ;  /* 0x00003024605b7981 */ /* 0x004ee4000c1e1100 */
[----:B---3--:R-:W-:-:S05]  /*3130*/  PRMT R57, R91, 0x8880, RZ ;  /* 0x000088805b397816 */ /* 0x008fca00000000ff */
[----:B------:R-:W-:-:S07]  /*3140*/  IMAD R88, R57, R90, RZ ;  /* 0x0000005a39587224 */ /* 0x000fce00078e02ff */
.L_x_86:
[----:B------:R-:W-:Y:S05]  /*3150*/  BSYNC B1 ;  /* 0x0000000000017941 */ /* 0x000fea0003800000 */
.L_x_85:
[----:B---3--:R-:W-:Y:S01]  /*3160*/  @!P3 IMAD R57, R80, R89, R88 ;  /* 0x000000595039b224 */ /* 0x008fe200078e0258 */
[----:B------:R-:W-:Y:S04]  /*3170*/  BSSY B1, `(.L_x_87) ;  /* 0x0000006000017945 */ /* 0x000fe80003800000 */
[----:B------:R3:W-:Y:S01]  /*3180*/  @!P3 STG.E.U8 desc[UR36][R94.64+0x30], R57 ;  /* 0x000030395e00b986 */ /* 0x0007e2000c101124 */
[----:B------:R-:W-:Y:S05]  /*3190*/  @P5 BRA `(.L_x_88) ;  /* 0x00000000000c5947 */ /* 0x000fea0003800000 */
[----:B--2---:R-:W3:Y:S02]  /*31a0*/  LDG.E.U8 R91, desc[UR36][R96.64+0x31] ;  /* 0x00003124605b7981 */ /* 0x004ee4000c1e1100 */
[----:B---3--:R-:W-:-:S05]  /*31b0*/  PRMT R57, R91, 0x8880, RZ ;  /* 0x000088805b397816 */ /* 0x008fca00000000ff */
[----:B------:R-:W-:-:S07]  /*31c0*/  IMAD R88, R57, R90, RZ ;  /* 0x0000005a39587224 */ /* 0x000fce00078e02ff */
.L_x_88:
[----:B------:R-:W-:Y:S05]  /*31d0*/  BSYNC B1 ;  /* 0x0000000000017941 */ /* 0x000fea0003800000 */
.L_x_87:
[----:B------:R-:W-:Y:S01]  /*31e0*/  @!P5 IMAD R81, R81, R89, R88 ;  /* 0x000000595151d224 */ /* 0x000fe200078e0258 */
[----:B------:R-:W-:Y:S04]  /*31f0*/  BSSY B1, `(.L_x_89) ;  /* 0x0000006000017945 */ /* 0x000fe80003800000 */
[----:B------:R0:W-:Y:S01]  /*3200*/  @!P5 STG.E.U8 desc[UR36][R94.64+0x31], R81 ;  /* 0x000031515e00d986 */ /* 0x0001e2000c101124 */
[----:B------:R-:W-:Y:S05]  /*3210*/  @P2 BRA `(.L_x_90) ;  /* 0x00000000000c2947 */ /* 0x000fea0003800000 */
[----:B--2---:R-:W3:Y:S02]  /*3220*/  LDG.E.U8 R91, desc[UR36][R100.64+0x30] ;  /* 0x00003024645b7981 */ /* 0x004ee4000c1e1100 */
[----:B---3--:R-:W-:-:S05]  /*3230*/  PRMT R57, R91, 0x8880, RZ ;  /* 0x000088805b397816 */ /* 0x008fca00000000ff */
[----:B------:R-:W-:-:S07]  /*3240*/  IMAD R88, R57, R90, RZ ;  /* 0x0000005a39587224 */ /* 0x000fce00078e02ff */
.L_x_90:
[----:B------:R-:W-:Y:S05]  /*3250*/  BSYNC B1 ;  /* 0x0000000000017941 */ /* 0x000fea0003800000 */
.L_x_89:
[C---:B------:R-:W-:Y:S01]  /*3260*/  ISETP.LT.OR P4, PT, R3.reuse, 0x32, !P1 ;  /* 0x000000320300780c */ /* 0x040fe20004f81670 */
[----:B---3--:R-:W-:Y:S01]  /*3270*/  @!P2 IMAD R57, R82, R89, R88 ;  /* 0x000000595239a224 */ /* 0x008fe200078e0258 */
[----:B------:R-:W-:Y:S01]  /*3280*/  BSSY B1, `(.L_x_91) ;  /* 0x000000b000017945 */ /* 0x000fe20003800000 */
[----:B------:R-:W-:Y:S02]  /*3290*/  ISETP.LT.OR P3, PT, R3, 0x39, !P0 ;  /* 0x000000390300780c */ /* 0x000fe40004761670 */
[----:B------:R-:W-:Y:S01]  /*32a0*/  IADD3 R107, P5, R107, 0x80, RZ ;  /* 0x000000806b6b7810 */ /* 0x000fe20007fbe0ff */
[----:B------:R3:W-:Y:S01]  /*32b0*/  @!P2 STG.E.U8 desc[UR36][R6.64+0x30], R57 ;  /* 0x000030390600a986 */ /* 0x0007e2000c101124 */
[C---:B------:R-:W-:Y:S02]  /*32c0*/  ISETP.LT.OR P2, PT, R3.reuse, 0x39, !P1 ;  /* 0x000000390300780c */ /* 0x040fe40004f41670 */
[C---:B------:R-:W-:Y:S02]  /*32d0*/  ISETP.LT.OR P0, PT, R3.reuse, 0x3a, !P0 ;  /* 0x0000003a0300780c */ /* 0x040fe40004701670 */
[----:B------:R-:W-:-:S02]  /*32e0*/  ISETP.LT.OR P1, PT, R3, 0x3a, !P1 ;  /* 0x0000003a0300780c */ /* 0x000fc40004f21670 */
[----:B------:R-:W-:Y:S11]  /*32f0*/  @P4 BRA `(.L_x_92) ;  /* 0x00000000000c4947 */ /* 0x000ff60003800000 */
[----:B--2---:R-:W3:Y:S02]  /*3300*/  LDG.E.U8 R91, desc[UR36][R100.64+0x31] ;  /* 0x00003124645b7981 */ /* 0x004ee4000c1e1100 */
[----:B---3--:R-:W-:-:S05]  /*3310*/  PRMT R57, R91, 0x8880, RZ ;  /* 0x000088805b397816 */ /* 0x008fca00000000ff */
[----:B------:R-:W-:-:S07]  /*3320*/  IMAD R88, R57, R90, RZ ;  /* 0x0000005a39587224 */ /* 0x000fce00078e02ff */
.L_x_92:
[----:B------:R-:W-:Y:S05]  /*3330*/  BSYNC B1 ;  /* 0x0000000000017941 */ /* 0x000fea0003800000 */
.L_x_91:
[----:B------:R-:W-:Y:S01]  /*3340*/  @!P4 IMAD R83, R83, R89, R88 ;  /* 0x000000595353c224 */ /* 0x000fe200078e0258 */
[----:B------:R-:W-:Y:S04]  /*3350*/  BSSY B1, `(.L_x_93) ;  /* 0x0000006000017945 */ /* 0x000fe80003800000 */
[----:B------:R0:W-:Y:S01]  /*3360*/  @!P4 STG.E.U8 desc[UR36][R6.64+0x31], R83 ;  /* 0x000031530600c986 */ /* 0x0001e2000c101124 */
[----:B------:R-:W-:Y:S05]  /*3370*/  @P3 BRA `(.L_x_94) ;  /* 0x00000000000c3947 */ /* 0x000fea0003800000 */
[----:B--2---:R-:W3:Y:S02]  /*3380*/  LDG.E.U8 R91, desc[UR36][R96.64+0x38] ;  /* 0x00003824605b7981 */ /* 0x004ee4000c1e1100 */
[----:B---3--:R-:W-:-:S05]  /*3390*/  PRMT R57, R91, 0x8880, RZ ;  /* 0x000088805b397816 */ /* 0x008fca00000000ff */
[----:B------:R-:W-:-:S07]  /*33a0*/  IMAD R88, R57, R90, RZ ;  /* 0x0000005a39587224 */ /* 0x000fce00078e02ff */
.L_x_94:
[----:B------:R-:W-:Y:S05]  /*33b0*/  BSYNC B1 ;  /* 0x0000000000017941 */ /* 0x000fea0003800000 */
.L_x_93:
[----:B---3--:R-:W-:Y:S01]  /*33c0*/  @!P3 IMAD R57, R84, R89, R88 ;  /* 0x000000595439b224 */ /* 0x008fe200078e0258 */
[----:B------:R-:W-:Y:S01]  /*33d0*/  BSSY B1, `(.L_x_95) ;  /* 0x0000007000017945 */ /* 0x000fe20003800000 */
[----:B----4-:R-:W-:-:S03]  /*33e0*/  IMAD.X R59, RZ, RZ, R5, P5 ;  /* 0x000000ffff3b7224 */ /* 0x010fc600028e0605 */
[----:B------:R3:W-:Y:S01]  /*33f0*/  @!P3 STG.E.U8 desc[UR36][R94.64+0x38], R57 ;  /* 0x000038395e00b986 */ /* 0x0007e2000c101124 */
[----:B------:R-:W-:Y:S05]  /*3400*/  @P0 BRA `(.L_x_96) ;  /* 0x00000000000c0947 */ /* 0x000fea0003800000 */
[----:B--2---:R-:W2:Y:S02]  /*3410*/  LDG.E.U8 R91, desc[UR36][R96.64+0x39] ;  /* 0x00003924605b7981 */ /* 0x004ea4000c1e1100 */
[----:B--2---:R-:W-:-:S05]  /*3420*/  PRMT R5, R91, 0x8880, RZ ;  /* 0x000088805b057816 */ /* 0x004fca00000000ff */
[----:B------:R-:W-:-:S07]  /*3430*/  IMAD R88, R5, R90, RZ ;  /* 0x0000005a05587224 */ /* 0x000fce00078e02ff */
.L_x_96:
[----:B------:R-:W-:Y:S05]  /*3440*/  BSYNC B1 ;  /* 0x0000000000017941 */ /* 0x000fea0003800000 */
.L_x_95:
[----:B------:R-:W-:Y:S01]  /*3450*/  @!P0 IMAD R85, R85, R89, R88 ;  /* 0x0000005955558224 */ /* 0x000fe200078e0258 */
[----:B------:R-:W-:Y:S01]  /*3460*/  BSSY B1, `(.L_x_97) ;  /* 0x0000007000017945 */ /* 0x000fe20003800000 */
[----:B------:R-:W-:-:S03]  /*3470*/  IMAD R4, R59, R92, RZ ;  /* 0x0000005c3b047224 */ /* 0x000fc600078e02ff */
[----:B------:R4:W-:Y:S01]  /*3480*/  @!P0 STG.E.U8 desc[UR36][R94.64+0x39], R85 ;  /* 0x000039555e008986 */ /* 0x0009e2000c101124 */
[----:B------:R-:W-:Y:S05]  /*3490*/  @P2 BRA `(.L_x_98) ;  /* 0x00000000000c2947 */ /* 0x000fea0003800000 */
[----:B--2---:R-:W2:Y:S02]  /*34a0*/  LDG.E.U8 R91, desc[UR36][R100.64+0x38] ;  /* 0x00003824645b7981 */ /* 0x004ea4000c1e1100 */
[----:B--2---:R-:W-:-:S05]  /*34b0*/  PRMT R5, R91, 0x8880, RZ ;  /* 0x000088805b057816 */ /* 0x004fca00000000ff */
[----:B------:R-:W-:-:S07]  /*34c0*/  IMAD R88, R5, R90, RZ ;  /* 0x0000005a05587224 */ /* 0x000fce00078e02ff */
.L_x_98:
[----:B------:R-:W-:Y:S05]  /*34d0*/  BSYNC B1 ;  /* 0x0000000000017941 */ /* 0x000fea0003800000 */
.L_x_97:
[----:B------:R-:W-:Y:S01]  /*34e0*/  @!P2 IMAD R5, R86, R89, R88 ;  /* 0x000000595605a224 */ /* 0x000fe200078e0258 */
[----:B------:R-:W-:Y:S01]  /*34f0*/  BSSY B1, `(.L_x_99) ;  /* 0x0000009000017945 */ /* 0x000fe20003800000 */
[C---:B---3--:R-:W-:Y:S02]  /*3500*/  IMAD R57, R107.reuse, R93, R4 ;  /* 0x0000005d6b397224 */ /* 0x048fe400078e0204 */
[CC--:B------:R-:W-:Y:S01]  /*3510*/  IMAD.WIDE.U32 R98, R107.reuse, R92.reuse, R98 ;  /* 0x0000005c6b627225 */ /* 0x0c0fe200078e0062 */
[----:B------:R3:W-:Y:S03]  /*3520*/  @!P2 STG.E.U8 desc[UR36][R6.64+0x38], R5 ;  /* 0x000038050600a986 */ /* 0x0007e6000c101124 */
[----:B------:R-:W-:Y:S01]  /*3530*/  IMAD.WIDE.U32 R92, R107, R92, R20 ;  /* 0x0000005c6b5c7225 */ /* 0x000fe200078e0014 */
[----:B------:R-:W-:Y:S06]  /*3540*/  @P1 BRA `(.L_x_100) ;  /* 0x00000000000c1947 */ /* 0x000fec0003800000 */
[----:B--2---:R-:W3:Y:S02]  /*3550*/  LDG.E.U8 R91, desc[UR36][R100.64+0x39] ;  /* 0x00003924645b7981 */ /* 0x004ee4000c1e1100 */
[----:B---3--:R-:W-:-:S05]  /*3560*/  PRMT R5, R91, 0x8880, RZ ;  /* 0x000088805b057816 */ /* 0x008fca00000000ff */
[----:B------:R-:W-:-:S07]  /*3570*/  IMAD R88, R5, R90, RZ ;  /* 0x0000005a05587224 */ /* 0x000fce00078e02ff */
.L_x_100:
[----:B------:R-:W-:Y:S05]  /*3580*/  BSYNC B1 ;  /* 0x0000000000017941 */ /* 0x000fea0003800000 */
.L_x_99:
[----:B------:R-:W-:Y:S01]  /*3590*/  @!P1 IMAD R87, R87, R89, R88 ;  /* 0x0000005957579224 */ /* 0x000fe200078e0258 */
[----:B------:R-:W-:Y:S01]  /*35a0*/  ISETP.GE.AND P2, PT, R102, 0x81, PT ;  /* 0x000000816600780c */ /* 0x000fe20003f46270 */
[----:B------:R-:W-:Y:S01]  /*35b0*/  BSSY B1, `(.L_x_101) ;  /* 0x000000c000017945 */ /* 0x000fe20003800000 */
[----:B------:R-:W-:Y:S02]  /*35c0*/  IADD3 R4, P5, R92, R12, RZ ;  /* 0x0000000c5c047210 */ /* 0x000fe40007fbe0ff */
[----:B------:R0:W-:Y:S01]  /*35d0*/  @!P1 STG.E.U8 desc[UR36][R6.64+0x39], R87 ;  /* 0x0000395706009986 */ /* 0x0001e2000c101124 */
[----:B------:R-:W-:Y:S02]  /*35e0*/  ISETP.LT.OR P1, PT, R3, 0x1, !P2 ;  /* 0x000000010300780c */ /* 0x000fe40005721670 */
[----:B---3--:R-:W-:Y:S02]  /*35f0*/  IADD3.X R5, R13, R93, R57, P5, !PT ;  /* 0x0000005d0d057210 */ /* 0x008fe40002ffe439 */
[----:B------:R-:W-:-:S02]  /*3600*/  ISETP.GE.AND P0, PT, R102, 0x89, PT ;  /* 0x000000896600780c */ /* 0x000fc40003f06270 */
[----:B------:R-:W-:Y:S02]  /*3610*/  IADD3 R12, P4, P3, R14, R12, R98 ;  /* 0x0000000c0e0c7210 */ /* 0x000fe40007b9e062 */
[----:B------:R-:W-:-:S05]  /*3620*/  ISETP.LT.OR P5, PT, R3, 0x2, !P2 ;  /* 0x000000020300780c */ /* 0x000fca00057a1670 */
[----:B0-----:R-:W-:Y:S08]  /*3630*/  @P1 BRA `(.L_x_102) ;  /* 0x00000000000c1947 */ /* 0x001ff00003800000 */
[----:B--2---:R-:W2:Y:S02]  /*3640*/  LDG.E.U8 R91, desc[UR36][R4.64] ;  /* 0x00000024045b7981 */ /* 0x004ea4000c1e1100 */
[----:B--2---:R-:W-:-:S05]  /*3650*/  PRMT R7, R91, 0x8880, RZ ;  /* 0x000088805b077816 */ /* 0x004fca00000000ff */
[----:B------:R-:W-:-:S07]  /*3660*/  IMAD R88, R7, R90, RZ ;  /* 0x0000005a07587224 */ /* 0x000fce00078e02ff */
.L_x_102:
[----:B------:R-:W-:Y:S05]  /*3670*/  BSYNC B1 ;  /* 0x0000000000017941 */ /* 0x000fea0003800000 */
.L_x_101:
[----:B------:R-:W-:Y:S01]  /*3680*/  @!P1 IMAD R7, R24, R89, R88 ;  /* 0x0000005918079224 */ /* 0x000fe200078e0258 */
[----:B------:R-:W-:Y:S01]  /*3690*/  BSSY B1, `(.L_x_103) ;  /* 0x0000007000017945 */ /* 0x000fe20003800000 */
[----:B------:R-:W-:-:S03]  /*36a0*/  IMAD.IADD R98, R57, 0x1, R99 ;  /* 0x0000000139627824 */ /* 0x000fc600078e0263 */
[----:B------:R0:W-:Y:S01]  /*36b0*/  @!P1 STG.E.U8 desc[UR36][R8.64], R7 ;  /* 0x0000000708009986 */ /* 0x0001e2000c101124 */
[----:B------:R-:W-:Y:S05]  /*36c0*/  @P5 BRA `(.L_x_104) ;  /* 0x00000000000c5947 */ /* 0x000fea0003800000 */
[----:B--2---:R-:W0:Y:S02]  /*36d0*/  LDG.E.U8 R91, desc[UR36][R4.64+0x1] ;  /* 0x00000124045b7981 */ /* 0x004e24000c1e1100 */
[----:B0-----:R-:W-:-:S05]  /*36e0*/  PRMT R7, R91, 0x8880, RZ ;  /* 0x000088805b077816 */ /* 0x001fca00000000ff */
[----:B------:R-:W-:-:S07]  /*36f0*/  IMAD R88, R7, R90, RZ ;  /* 0x0000005a07587224 */ /* 0x000fce00078e02ff */
.L_x_104:
[----:B------:R-:W-:Y:S05]  /*3700*/  BSYNC B1 ;  /* 0x0000000000017941 */ /* 0x000fea0003800000 */
.L_x_103:
[----:B------:R-:W-:Y:S01]  /*3710*/  ISETP.LT.OR P1, PT, R3, 0x1, !P0 ;  /* 0x000000010300780c */ /* 0x000fe20004721670 */
[----:B------:R-:W-:Y:S01]  /*3720*/  @!P5 IMAD R25, R25, R89, R88 ;  /* 0x000000591919d224 */ /* 0x000fe200078e0258 */
[----:B------:R-:W-:Y:S01]  /*3730*/  BSSY B1, `(.L_x_105) ;  /* 0x000000a000017945 */ /* 0x000fe20003800000 */
[----:B------:R-:W-:Y:S02]  /*3740*/  IADD3.X R13, R21, R13, R98, P4, P3 ;  /* 0x0000000d150d7210 */ /* 0x000fe400027e6462 */
[C---:B------:R-:W-:Y:S01]  /*3750*/  ISETP.LT.OR P4, PT, R3.reuse, 0x2, !P0 ;  /* 0x000000020300780c */ /* 0x040fe20004781670 */
[----:B------:R3:W-:Y:S01]  /*3760*/  @!P5 STG.E.U8 desc[UR36][R8.64+0x1], R25 ;  /* 0x000001190800d986 */ /* 0x0007e2000c101124 */
[C---:B------:R-:W-:Y:S02]  /*3770*/  ISETP.LT.OR P5, PT, R3.reuse, 0x9, !P2 ;  /* 0x000000090300780c */ /* 0x040fe400057a1670 */
[----:B------:R-:W-:-:S04]  /*3780*/  ISETP.LT.OR P3, PT, R3, 0xa, !P2 ;  /* 0x0000000a0300780c */ /* 0x000fc80005761670 */
[----:B------:R-:W-:Y:S09]  /*3790*/  @P1 BRA `(.L_x_106) ;  /* 0x00000000000c1947 */ /* 0x000ff20003800000 */
[----:B--2---:R-:W0:Y:S02]  /*37a0*/  LDG.E.U8 R91, desc[UR36][R12.64] ;  /* 0x000000240c5b7981 */ /* 0x004e24000c1e1100 */
[----:B0-----:R-:W-:-:S05]  /*37b0*/  PRMT R7, R91, 0x8880, RZ ;  /* 0x000088805b077816 */ /* 0x001fca00000000ff */
[----:B------:R-:W-:-:S07]  /*37c0*/  IMAD R88, R7, R90, RZ ;  /* 0x0000005a07587224 */ /* 0x000fce00078e02ff */
.L_x_106:
[----:B------:R-:W-:Y:S05]  /*37d0*/  BSYNC B1 ;  /* 0x0000000000017941 */ /* 0x000fea0003800000 */
.L_x_105:
[----:B0-----:R-:W-:Y:S01]  /*37e0*/  @!P1 IMAD R7, R26, R89, R88 ;  /* 0x000000591a079224 */ /* 0x001fe200078e0258 */
[----:B------:R-:W-:Y:S04]  /*37f0*/  BSSY B1, `(.L_x_107) ;  /* 0x0000006000017945 */ /* 0x000fe80003800000 */
[----:B------:R0:W-:Y:S01]  /*3800*/  @!P1 STG.E.U8 desc[UR36][R10.64], R7 ;  /* 0x000000070a009986 */ /* 0x0001e2000c101124 */
[----:B------:R-:W-:Y:S05]  /*3810*/  @P4 BRA `(.L_x_108) ;  /* 0x00000000000c4947 */ /* 0x000fea0003800000 */
[----:B--2---:R-:W0:Y:S02]  /*3820*/  LDG.E.U8 R91, desc[UR36][R12.64+0x1] ;  /* 0x000001240c5b7981 */ /* 0x004e24000c1e1100 */
[----:B0-----:R-:W-:-:S05]  /*3830*/  PRMT R7, R91, 0x8880, RZ ;  /* 0x000088805b077816 */ /* 0x001fca00000000ff */
[----:B------:R-:W-:-:S07]  /*3840*/  IMAD R88, R7, R90, RZ ;  /* 0x0000005a07587224 */ /* 0x000fce00078e02ff */
.L_x_108:
[----:B------:R-:W-:Y:S05]  /*3850*/  BSYNC B1 ;  /* 0x0000000000017941 */ /* 0x000fea0003800000 */
.L_x_107:
[----:B------:R-:W-:Y:S01]  /*3860*/  @!P4 IMAD R27, R27, R89, R88 ;  /* 0x000000591b1bc224 */ /* 0x000fe200078e0258 */
[----:B------:R-:W-:Y:S04]  /*3870*/  BSSY B1, `(.L_x_109) ;  /* 0x0000006000017945 */ /* 0x000fe80003800000 */
[----:B------:R0:W-:Y:S01]  /*3880*/  @!P4 STG.E.U8 desc[UR36][R10.64+0x1], R27 ;  /* 0x0000011b0a00c986 */ /* 0x0001e2000c101124 */
[----:B------:R-:W-:Y:S05]  /*3890*/  @P5 BRA `(.L_x_110) ;  /* 0x00000000000c5947 */ /* 0x000fea0003800000 */
[----:B--2---:R-:W0:Y:S02]  /*38a0*/  LDG.E.U8 R91, desc[UR36][R4.64+0x8] ;  /* 0x00000824045b7981 */ /* 0x004e24000c1e1100 */
[----:B0-----:R-:W-:-:S05]  /*38b0*/  PRMT R7, R91, 0x8880, RZ ;  /* 0x000088805b077816 */ /* 0x001fca00000000ff */
[----:B------:R-:W-:-:S07]  /*38c0*/  IMAD R88, R7, R90, RZ ;  /* 0x0000005a07587224 */ /* 0x000fce00078e02ff */
.L_x_110:
[----:B------:R-:W-:Y:S05]  /*38d0*/  BSYNC B1 ;  /* 0x0000000000017941 */ /* 0x000fea0003800000 */
.L_x_109:
[----:B0-----:R-:W-:Y:S01]  /*38e0*/  @!P5 IMAD R7, R28, R89, R88 ;  /* 0x000000591c07d224 */ /* 0x001fe200078e0258 */
[----:B------:R-:W-:Y:S04]  /*38f0*/  BSSY B1, `(.L_x_111) ;  /* 0x0000006000017945 */ /* 0x000fe80003800000 */
[----:B------:R0:W-:Y:S01]  /*3900*/  @!P5 STG.E.U8 desc[UR36][R8.64+0x8], R7 ;  /* 0x000008070800d986 */ /* 0x0001e2000c101124 */
[----:B------:R-:W-:Y:S05]  /*3910*/  @P3 BRA `(.L_x_112) ;  /* 0x00000000000c3947 */ /* 0x000fea0003800000 */
[----:B--2---:R-:W0:Y:S02]  /*3920*/  LDG.E.U8 R91, desc[UR36][R4.64+0x9] ;  /* 0x00000924045b7981 */ /* 0x004e24000c1e1100 */
[----:B0-----:R-:W-:-:S05]  /*3930*/  PRMT R7, R91, 0x8880, RZ ;  /* 0x000088805b077816 */ /* 0x001fca00000000ff */
[----:B------:R-:W-:-:S07]  /*3940*/  IMAD R88, R7, R90, RZ ;  /* 0x0000005a07587224 */ /* 0x000fce00078e02ff */
.L_x_112:
[----:B------:R-:W-:Y:S05]  /*3950*/  BSYNC B1 ;  /* 0x0000000000017941 */ /* 0x000fea0003800000 */
.L_x_111:
[----:B------:R-:W-:Y:S01]  /*3960*/  ISETP.LT.OR P5, PT, R3, 0x9, !P0 ;  /* 0x000000090300780c */ /* 0x000fe200047a1670 */
[----:B------:R-:W-:Y:S01]  /*3970*/  @!P3 IMAD R29, R29, R89, R88 ;  /* 0x000000591d1db224 */ /* 0x000fe200078e0258 */
[----:B------:R-:W-:Y:S01]  /*3980*/  BSSY B1, `(.L_x_113) ;  /* 0x0000009000017945 */ /* 0x000fe20003800000 */
[C---:B------:R-:W-:Y:S02]  /*3990*/  ISETP.LT.OR P4, PT, R3.reuse, 0xa, !P0 ;  /* 0x0000000a0300780c */ /* 0x040fe40004781670 */
[C---:B------:R-:W-:Y:S01]  /*39a0*/  ISETP.LT.OR P1, PT, R3.reuse, 0x12, !P2 ;  /* 0x000000120300780c */ /* 0x040fe20005721670 */
[----:B------:R0:W-:Y:S01]  /*39b0*/  @!P3 STG.E.U8 desc[UR36][R8.64+0x9], R29 ;  /* 0x0000091d0800b986 */ /* 0x0001e2000c101124 */
[----:B------:R-:W-:-:S06]  /*39c0*/  ISETP.LT.OR P3, PT, R3, 0x11, !P2 ;  /* 0x000000110300780c */ /* 0x000fcc0005761670 */
[----:B------:R-:W-:Y:S07]  /*39d0*/  @P5 BRA `(.L_x_114) ;  /* 0x00000000000c5947 */ /* 0x000fee0003800000 */
[----:B--2---:R-:W0:Y:S02]  /*39e0*/  LDG.E.U8 R91, desc[UR36][R12.64+0x8] ;  /* 0x000008240c5b7981 */ /* 0x004e24000c1e1100 */
[----:B0-----:R-:W-:-:S05]  /*39f0*/  PRMT R7, R91, 0x8880, RZ ;  /* 0x000088805b077816 */ /* 0x001fca00000000ff */
[----:B------:R-:W-:-:S07]  /*3a00*/  IMAD R88, R7, R90, RZ ;  /* 0x0000005a07587224 */ /* 0x000fce00078e02ff */
.L_x_114:
[----:B------:R-:W-:Y:S05]  /*3a10*/  BSYNC B1 ;  /* 0x0000000000017941 */ /* 0x000fea0003800000 */
.L_x_113:
[----:B0-----:R-:W-:Y:S01]  /*3a20*/  @!P5 IMAD R7, R30, R89, R88 ;  /* 0x000000591e07d224 */ /* 0x001fe200078e0258 */
[----:B------:R-:W-:Y:S04]  /*3a30*/  BSSY B1, `(.L_x_115) ;  /* 0x0000006000017945 */ /* 0x000fe80003800000 */
[----:B------:R0:W-:Y:S01]  /*3a40*/  @!P5 STG.E.U8 desc[UR36][R10.64+0x8], R7 ;  /* 0x000008070a00d986 */ /* 0x0001e2000c101124 */
[----:B------:R-:W-:Y:S05]  /*3a50*/  @P4 BRA `(.L_x_116) ;  /* 0x00000000000c4947 */ /* 0x000fea0003800000 */
[----:B--2---:R-:W0:Y:S02]  /*3a60*/  LDG.E.U8 R91, desc[UR36][R12.64+0x9] ;  /* 0x000009240c5b7981 */ /* 0x004e24000c1e1100 */
[----:B0-----:R-:W-:-:S05]  /*3a70*/  PRMT R7, R91, 0x8880, RZ ;  /* 0x000088805b077816 */ /* 0x001fca00000000ff */
[----:B------:R-:W-:-:S07]  /*3a80*/  IMAD R88, R7, R90, RZ ;  /* 0x0000005a07587224 */ /* 0x000fce00078e02ff */
.L_x_116:
[----:B------:R-:W-:Y:S05]  /*3a90*/  BSYNC B1 ;  /* 0x0000000000017941 */ /* 0x000fea0003800000 */
.L_x_115:
[----:B------:R-:W-:Y:S01]  /*3aa0*/  @!P4 IMAD R31, R31, R89, R88 ;  /* 0x000000591f1fc224 */ /* 0x000fe200078e0258 */
[----:B------:R-:W-:Y:S04]  /*3ab0*/  BSSY B1, `(.L_x_117) ;  /* 0x0000006000017945 */ /* 0x000fe80003800000 */
[----:B------:R0:W-:Y:S01]  /*3ac0*/  @!P4 STG.E.U8 desc[UR36][R10.64+0x9], R31 ;  /* 0x0000091f0a00c986 */ /* 0x0001e2000c101124 */
[----:B------:R-:W-:Y:S05]  /*3ad0*/  @P3 BRA `(.L_x_118) ;  /* 0x00000000000c3947 */ /* 0x000fea0003800000 */
[----:B--2---:R-:W0:Y:S02]  /*3ae0*/  LDG.E.U8 R91, desc[UR36][R4.64+0x10] ;  /* 0x00001024045b7981 */ /* 0x004e24000c1e1100 */
[----:B0-----:R-:W-:-:S05]  /*3af0*/  PRMT R7, R91, 0x8880, RZ ;  /* 0x000088805b077816 */ /* 0x001fca00000000ff */
[----:B------:R-:W-:-:S07]  /*3b00*/  IMAD R88, R7, R90, RZ ;  /* 0x0000005a07587224 */ /* 0x000fce00078e02ff */
.L_x_118:
[----:B------:R-:W-:Y:S05]  /*3b10*/  BSYNC B1 ;  /* 0x0000000000017941 */ /* 0x000fea0003800000 */
.L_x_117:
[----:B0-----:R-:W-:Y:S01]  /*3b20*/  @!P3 IMAD R7, R32, R89, R88 ;  /* 0x000000592007b224 */ /* 0x001fe200078e0258 */
[----:B------:R-:W-:Y:S04]  /*3b30*/  BSSY B1, `(.L_x_119) ;  /* 0x0000006000017945 */ /* 0x000fe80003800000 */
[----:B------:R0:W-:Y:S01]  /*3b40*/  @!P3 STG.E.U8 desc[UR36][R8.64+0x10], R7 ;  /* 0x000010070800b986 */ /* 0x0001e2000c101124 */
[----:B------:R-:W-:Y:S05]  /*3b50*/  @P1 BRA `(.L_x_120) ;  /* 0x00000000000c1947 */ /* 0x000fea0003800000 */
[----:B--2---:R-:W0:Y:S02]  /*3b60*/  LDG.E.U8 R91, desc[UR36][R4.64+0x11] ;  /* 0x00001124045b7981 */ /* 0x004e24000c1e1100 */
[----:B0-----:R-:W-:-:S05]  /*3b70*/  PRMT R7, R91, 0x8880, RZ ;  /* 0x000088805b077816 */ /* 0x001fca00000000ff */
[----:B------:R-:W-:-:S07]  /*3b80*/  IMAD R88, R7, R90, RZ ;  /* 0x0000005a07587224 */ /* 0x000fce00078e02ff */
.L_x_120:
[----:B------:R-:W-:Y:S05]  /*3b90*/  BSYNC B1 ;  /* 0x0000000000017941 */ /* 0x000fea0003800000 */
.L_x_119:
        /* <DEDUP_REMOVED lines=11> */
.L_x_122:
[----:B------:R-:W-:Y:S05]  /*3c50*/  BSYNC B1 ;  /* 0x0000000000017941 */ /* 0x000fea0003800000 */
.L_x_121:
[----:B0-----:R-:W-:Y:S01]  /*3c60*/  @!P4 IMAD R7, R34, R89, R88 ;  /* 0x000000592207c224 */ /* 0x001fe200078e0258 */
[----:B------:R-:W-:Y:S04]  /*3c70*/  BSSY B1, `(.L_x_123) ;  /* 0x0000006000017945 */ /* 0x000fe80003800000 */
[----:B------:R0:W-:Y:S01]  /*3c80*/  @!P4 STG.E.U8 desc[UR36][R10.64+0x10], R7 ;  /* 0x000010070a00c986 */ /* 0x0001e2000c101124 */
[----:B------:R-:W-:Y:S05]  /*3c90*/  @P3 BRA `(.L_x_124) ;  /* 0x00000000000c3947 */ /* 0x000fea0003800000 */
[----:B--2---:R-:W0:Y:S02]  /*3ca0*/  LDG.E.U8 R91, desc[UR36][R12.64+0x11] ;  /* 0x000011240c5b7981 */ /* 0x004e24000c1e1100 */
[----:B0-----:R-:W-:-:S05]  /*3cb0*/  PRMT R7, R91, 0x8880, RZ ;  /* 0x000088805b077816 */ /* 0x001fca00000000ff */
[----:B------:R-:W-:-:S07]  /*3cc0*/  IMAD R88, R7, R90, RZ ;  /* 0x0000005a07587224 */ /* 0x000fce00078e02ff */
.L_x_124:
[----:B------:R-:W-:Y:S05]  /*3cd0*/  BSYNC B1 ;  /* 0x0000000000017941 */ /* 0x000fea0003800000 */
.L_x_123:
[----:B------:R-:W-:Y:S01]  /*3ce0*/  @!P3 IMAD R35, R35, R89, R88 ;  /* 0x000000592323b224 */ /* 0x000fe200078e0258 */
[----:B------:R-:W-:Y:S04]  /*3cf0*/  BSSY B1, `(.L_x_125) ;  /* 0x0000006000017945 */ /* 0x000fe80003800000 */
[----:B------:R0:W-:Y:S01]  /*3d00*/  @!P3 STG.E.U8 desc[UR36][R10.64+0x11], R35 ;  /* 0x000011230a00b986 */ /* 0x0001e2000c101124 */
[----:B------:R-:W-:Y:S05]  /*3d10*/  @P5 BRA `(.L_x_126) ;  /* 0x00000000000c5947 */ /* 0x000fea0003800000 */
[----:B--2---:R-:W0:Y:S02]  /*3d20*/  LDG.E.U8 R91, desc[UR36][R4.64+0x18] ;  /* 0x00001824045b7981 */ /* 0x004e24000c1e1100 */
[----:B0-----:R-:W-:-:S05]  /*3d30*/  PRMT R7, R91, 0x8880, RZ ;  /* 0x000088805b077816 */ /* 0x001fca00000000ff */
[----:B------:R-:W-:-:S07]  /*3d40*/  IMAD R88, R7, R90, RZ ;  /* 0x0000005a07587224 */ /* 0x000fce00078e02ff */
.L_x_126:
[----:B------:R-:W-:Y:S05]  /*3d50*/  BSYNC B1 ;  /* 0x0000000000017941 */ /* 0x000fea0003800000 */
.L_x_125:
[----:B0-----:R-:W-:Y:S01]  /*3d60*/  @!P5 IMAD R7, R36, R89, R88 ;  /* 0x000000592407d224 */ /* 0x001fe200078e0258 */
[----:B------:R-:W-:Y:S04]  /*3d70*/  BSSY B1, `(.L_x_127) ;  /* 0x0000006000017945 */ /* 0x000fe80003800000 */
[----:B------:R0:W-:Y:S01]  /*3d80*/  @!P5 STG.E.U8 desc[UR36][R8.64+0x18], R7 ;  /* 0x000018070800d986 */ /* 0x0001e2000c101124 */
[----:B------:R-:W-:Y:S05]  /*3d90*/  @P1 BRA `(.L_x_128) ;  /* 0x00000000000c1947 */ /* 0x000fea0003800000 */
[----:B--2---:R-:W0:Y:S02]  /*3da0*/  LDG.E.U8 R91, desc[UR36][R4.64+0x19] ;  /* 0x00001924045b7981 */ /* 0x004e24000c1e1100 */
[----:B0-----:R-:W-:-:S05]  /*3db0*/  PRMT R7, R91, 0x8880, RZ ;  /* 0x000088805b077816 */ /* 0x001fca00000000ff */
[----:B------:R-:W-:-:S07]  /*3dc0*/  IMAD R88, R7, R90, RZ ;  /* 0x0000005a07587224 */ /* 0x000fce00078e02ff */
.L_x_128:
[----:B------:R-:W-:Y:S05]  /*3dd0*/  BSYNC B1 ;  /* 0x0000000000017941 */ /* 0x000fea0003800000 */
.L_x_127:
        /* <DEDUP_REMOVED lines=11> */
.L_x_130:
[----:B------:R-:W-:Y:S05]  /*3e90*/  BSYNC B1 ;  /* 0x0000000000017941 */ /* 0x000fea0003800000 */
.L_x_129:
[----:B0-----:R-:W-:Y:S01]  /*3ea0*/  @!P4 IMAD R7, R38, R89, R88 ;  /* 0x000000592607c224 */ /* 0x001fe200078e0258 */
[----:B------:R-:W-:Y:S04]  /*3eb0*/  BSSY B1, `(.L_x_131) ;  /* 0x0000006000017945 */ /* 0x000fe80003800000 */
[----:B------:R0:W-:Y:S01]  /*3ec0*/  @!P4 STG.E.U8 desc[UR36][R10.64+0x18], R7 ;  /* 0x000018070a00c986 */ /* 0x0001e2000c101124 */
[----:B------:R-:W-:Y:S05]  /*3ed0*/  @P3 BRA `(.L_x_132) ;  /* 0x00000000000c3947 */ /* 0x000fea0003800000 */
[----:B--2---:R-:W0:Y:S02]  /*3ee0*/  LDG.E.U8 R91, desc[UR36][R12.64+0x19] ;  /* 0x000019240c5b7981 */ /* 0x004e24000c1e1100 */
[----:B0-----:R-:W-:-:S05]  /*3ef0*/  PRMT R7, R91, 0x8880, RZ ;  /* 0x000088805b077816 */ /* 0x001fca00000000ff */
[----:B------:R-:W-:-:S07]  /*3f00*/  IMAD R88, R7, R90, RZ ;  /* 0x0000005a07587224 */ /* 0x000fce00078e02ff */
.L_x_132:
[----:B------:R-:W-:Y:S05]  /*3f10*/  BSYNC B1 ;  /* 0x0000000000017941 */ /* 0x000fea0003800000 */
.L_x_131:
[----:B------:R-:W-:Y:S01]  /*3f20*/  @!P3 IMAD R39, R39, R89, R88 ;  /* 0x000000592727b224 */ /* 0x000fe200078e0258 */
[----:B------:R-:W-:Y:S04]  /*3f30*/  BSSY B1, `(.L_x_133) ;  /* 0x0000006000017945 */ /* 0x000fe80003800000 */
[----:B------:R0:W-:Y:S01]  /*3f40*/  @!P3 STG.E.U8 desc[UR36][R10.64+0x19], R39 ;  /* 0x000019270a00b986 */ /* 0x0001e2000c101124 */
[----:B------:R-:W-:Y:S05]  /*3f50*/  @P5 BRA `(.L_x_134) ;  /* 0x00000000000c5947 */ /* 0x000fea0003800000 */
[----:B--2---:R-:W0:Y:S02]  /*3f60*/  LDG.E.U8 R91, desc[UR36][R4.64+0x20] ;  /* 0x00002024045b7981 */ /* 0x004e24000c1e1100 */
[----:B0-----:R-:W-:-:S05]  /*3f70*/  PRMT R7, R91, 0x8880, RZ ;  /* 0x000088805b077816 */ /* 0x001fca00000000ff */
[----:B------:R-:W-:-:S07]  /*3f80*/  IMAD R88, R7, R90, RZ ;  /* 0x0000005a07587224 */ /* 0x000fce00078e02ff */
.L_x_134:
[----:B------:R-:W-:Y:S05]  /*3f90*/  BSYNC B1 ;  /* 0x0000000000017941 */ /* 0x000fea0003800000 */
.L_x_133:
[----:B0-----:R-:W-:Y:S01]  /*3fa0*/  @!P5 IMAD R7, R40, R89, R88 ;  /* 0x000000592807d224 */ /* 0x001fe200078e0258 */
[----:B------:R-:W-:Y:S04]  /*3fb0*/  BSSY B1, `(.L_x_135) ;  /* 0x0000006000017945 */ /* 0x000fe80003800000 */
[----:B------:R0:W-:Y:S01]  /*3fc0*/  @!P5 STG.E.U8 desc[UR36][R8.64+0x20], R7 ;  /* 0x000020070800d986 */ /* 0x0001e2000c101124 */
[----:B------:R-:W-:Y:S05]  /*3fd0*/  @P1 BRA `(.L_x_136) ;  /* 0x00000000000c1947 */ /* 0x000fea0003800000 */
[----:B--2---:R-:W0:Y:S02]  /*3fe0*/  LDG.E.U8 R91, desc[UR36][R4.64+0x21] ;  /* 0x00002124045b7981 */ /* 0x004e24000c1e1100 */
[----:B0-----:R-:W-:-:S05]  /*3ff0*/  PRMT R7, R91, 0x8880, RZ ;  /* 0x000088805b077816 */ /* 0x001fca00000000ff */
[----:B------:R-:W-:-:S07]  /*4000*/  IMAD R88, R7, R90, RZ ;  /* 0x0000005a07587224 */ /* 0x000fce00078e02ff */
.L_x_136:
[----:B------:R-:W-:Y:S05]  /*4010*/  BSYNC B1 ;  /* 0x0000000000017941 */ /* 0x000fea0003800000 */
.L_x_135:
        /* <DEDUP_REMOVED lines=11> */
.L_x_138:
[----:B------:R-:W-:Y:S05]  /*40d0*/  BSYNC B1 ;  /* 0x0000000000017941 */ /* 0x000fea0003800000 */
.L_x_137:
[----:B0-----:R-:W-:Y:S01]  /*40e0*/  @!P4 IMAD R7, R42, R89, R88 ;  /* 0x000000592a07c224 */ /* 0x001fe200078e0258 */
[----:B------:R-:W-:Y:S04]  /*40f0*/  BSSY B1, `(.L_x_139) ;  /* 0x0000006000017945 */ /* 0x000fe80003800000 */
[----:B------:R0:W-:Y:S01]  /*4100*/  @!P4 STG.E.U8 desc[UR36][R10.64+0x20], R7 ;  /* 0x000020070a00c986 */ /* 0x0001e2000c101124 */
[----:B------:R-:W-:Y:S05]  /*4110*/  @P3 BRA `(.L_x_140) ;  /* 0x00000000000c3947 */ /* 0x000fea0003800000 */
[----:B--2---:R-:W0:Y:S02]  /*4120*/  LDG.E.U8 R91, desc[UR36][R12.64+0x21] ;  /* 0x000021240c5b7981 */ /* 0x004e24000c1e1100 */
[----:B0-----:R-:W-:-:S05]  /*4130*/  PRMT R7, R91, 0x8880, RZ ;  /* 0x000088805b077816 */ /* 0x001fca00000000ff */
[----:B------:R-:W-:-:S07]  /*4140*/  IMAD R88, R7, R90, RZ ;  /* 0x0000005a07587224 */ /* 0x000fce00078e02ff */
.L_x_140:
[----:B------:R-:W-:Y:S05]  /*4150*/  BSYNC B1 ;  /* 0x0000000000017941 */ /* 0x000fea0003800000 */
.L_x_139:
[----:B------:R-:W-:Y:S01]  /*4160*/  @!P3 IMAD R43, R43, R89, R88 ;  /* 0x000000592b2bb224 */ /* 0x000fe200078e0258 */
[----:B------:R-:W-:Y:S04]  /*4170*/  BSSY B1, `(.L_x_141) ;  /* 0x0000006000017945 */ /* 0x000fe80003800000 */
[----:B------:R0:W-:Y:S01]  /*4180*/  @!P3 STG.E.U8 desc[UR36][R10.64+0x21], R43 ;  /* 0x0000212b0a00b986 */ /* 0x0001e2000c101124 */
[----:B------:R-:W-:Y:S05]  /*4190*/  @P5 BRA `(.L_x_142) ;  /* 0x00000000000c5947 */ /* 0x000fea0003800000 */
[----:B--2---:R-:W0:Y:S02]  /*41a0*/  LDG.E.U8 R91, desc[UR36][R4.64+0x28] ;  /* 0x00002824045b7981 */ /* 0x004e24000c1e1100 */
[----:B0-----:R-:W-:-:S05]  /*41b0*/  PRMT R7, R91, 0x8880, RZ ;  /* 0x000088805b077816 */ /* 0x001fca00000000ff */
[----:B------:R-:W-:-:S07]  /*41c0*/  IMAD R88, R7, R90, RZ ;  /* 0x0000005a07587224 */ /* 0x000fce00078e02ff */
.L_x_142:
[----:B------:R-:W-:Y:S05]  /*41d0*/  BSYNC B1 ;  /* 0x0000000000017941 */ /* 0x000fea0003800000 */
.L_x_141:
[----:B0-----:R-:W-:Y:S01]  /*41e0*/  @!P5 IMAD R7, R44, R89, R88 ;  /* 0x000000592c07d224 */ /* 0x001fe200078e0258 */
[----:B------:R-:W-:Y:S04]  /*41f0*/  BSSY B1, `(.L_x_143) ;  /* 0x0000006000017945 */ /* 0x000fe80003800000 */
[----:B------:R0:W-:Y:S01]  /*4200*/  @!P5 STG.E.U8 desc[UR36][R8.64+0x28], R7 ;  /* 0x000028070800d986 */ /* 0x0001e2000c101124 */
[----:B------:R-:W-:Y:S05]  /*4210*/  @P1 BRA `(.L_x_144) ;  /* 0x00000000000c1947 */ /* 0x000fea0003800000 */
[----:B--2---:R-:W0:Y:S02]  /*4220*/  LDG.E.U8 R91, desc[UR36][R4.64+0x29] ;  /* 0x00002924045b7981 */ /* 0x004e24000c1e1100 */
[----:B0-----:R-:W-:-:S05]  /*4230*/  PRMT R7, R91, 0x8880, RZ ;  /* 0x000088805b077816 */ /* 0x001fca00000000ff */
[----:B------:R-:W-:-:S07]  /*4240*/  IMAD R88, R7, R90, RZ ;  /* 0x0000005a07587224 */ /* 0x000fce00078e02ff */
.L_x_144:
[----:B------:R-:W-:Y:S05]  /*4250*/  BSYNC B1 ;  /* 0x0000000000017941 */ /* 0x000fea0003800000 */
.L_x_143:
        /* <DEDUP_REMOVED lines=11> */
.L_x_146:
[----:B------:R-:W-:Y:S05]  /*4310*/  BSYNC B1 ;  /* 0x0000000000017941 */ /* 0x000fea0003800000 */
.L_x_145:
[----:B0-----:R-:W-:Y:S01]  /*4320*/  @!P4 IMAD R7, R46, R89, R88 ;  /* 0x000000592e07c224 */ /* 0x001fe200078e0258 */
[----:B------:R-:W-:Y:S04]  /*4330*/  BSSY B1, `(.L_x_147) ;  /* 0x0000006000017945 */ /* 0x000fe80003800000 */
[----:B------:R0:W-:Y:S01]  /*4340*/  @!P4 STG.E.U8 desc[UR36][R10.64+0x28], R7 ;  /* 0x000028070a00c986 */ /* 0x0001e2000c101124 */
[----:B------:R-:W-:Y:S05]  /*4350*/  @P3 BRA `(.L_x_148) ;  /* 0x00000000000c3947 */ /* 0x000fea0003800000 */
[----:B--2---:R-:W0:Y:S02]  /*4360*/  LDG.E.U8 R91, desc[UR36][R12.64+0x29] ;  /* 0x000029240c5b7981 */ /* 0x004e24000c1e1100 */
[----:B0-----:R-:W-:-:S05]  /*4370*/  PRMT R7, R91, 0x8880, RZ ;  /* 0x000088805b077816 */ /* 0x001fca00000000ff */
[----:B------:R-:W-:-:S07]  /*4380*/  IMAD R88, R7, R90, RZ ;  /* 0x0000005a07587224 */ /* 0x000fce00078e02ff */
.L_x_148:
[----:B------:R-:W-:Y:S05]  /*4390*/  BSYNC B1 ;  /* 0x0000000000017941 */ /* 0x000fea0003800000 */
.L_x_147:
[----:B------:R-:W-:Y:S01]  /*43a0*/  @!P3 IMAD R47, R47, R89, R88 ;  /* 0x000000592f2fb224 */ /* 0x000fe200078e0258 */
[----:B------:R-:W-:Y:S04]  /*43b0*/  BSSY B1, `(.L_x_149) ;  /* 0x0000006000017945 */ /* 0x000fe80003800000 */
[----:B------:R0:W-:Y:S01]  /*43c0*/  @!P3 STG.E.U8 desc[UR36][R10.64+0x29], R47 ;  /* 0x0000292f0a00b986 */ /* 0x0001e2000c101124 */
[----:B------:R-:W-:Y:S05]  /*43d0*/  @P5 BRA `(.L_x_150) ;  /* 0x00000000000c5947 */ /* 0x000fea0003800000 */
[----:B--2---:R-:W0:Y:S02]  /*43e0*/  LDG.E.U8 R91, desc[UR36][R4.64+0x30] ;  /* 0x00003024045b7981 */ /* 0x004e24000c1e1100 */
[----:B0-----:R-:W-:-:S05]  /*43f0*/  PRMT R7, R91, 0x8880, RZ ;  /* 0x000088805b077816 */ /* 0x001fca00000000ff */
[----:B------:R-:W-:-:S07]  /*4400*/  IMAD R88, R7, R90, RZ ;  /* 0x0000005a07587224 */ /* 0x000fce00078e02ff */
.L_x_150:
[----:B------:R-:W-:Y:S05]  /*4410*/  BSYNC B1 ;  /* 0x0000000000017941 */ /* 0x000fea0003800000 */
.L_x_149:
[----:B0-----:R-:W-:Y:S01]  /*4420*/  @!P5 IMAD R7, R48, R89, R88 ;  /* 0x000000593007d224 */ /* 0x001fe200078e0258 */
[----:B------:R-:W-:Y:S04]  /*4430*/  BSSY B1, `(.L_x_151) ;  /* 0x0000006000017945 */ /* 0x000fe80003800000 */
[----:B------:R0:W-:Y:S01]  /*4440*/  @!P5 STG.E.U8 desc[UR36][R8.64+0x30], R7 ;  /* 0x000030070800d986 */ /* 0x0001e2000c101124 */
[----:B------:R-:W-:Y:S05]  /*4450*/  @P1 BRA `(.L_x_152) ;  /* 0x00000000000c1947 */ /* 0x000fea0003800000 */
[----:B--2---:R-:W0:Y:S02]  /*4460*/  LDG.E.U8 R91, desc[UR36][R4.64+0x31] ;  /* 0x00003124045b7981 */ /* 0x004e24000c1e1100 */
[----:B0-----:R-:W-:-:S05]  /*4470*/  PRMT R7, R91, 0x8880, RZ ;  /* 0x000088805b077816 */ /* 0x001fca00000000ff */
[----:B------:R-:W-:-:S07]  /*4480*/  IMAD R88, R7, R90, RZ ;  /* 0x0000005a07587224 */ /* 0x000fce00078e02ff */
.L_x_152:
[----:B------:R-:W-:Y:S05]  /*4490*/  BSYNC B1 ;  /* 0x0000000000017941 */ /* 0x000fea0003800000 */
.L_x_151:
[----:B------:R-:W-:Y:S01]  /*44a0*/  ISETP.LT.OR P4, PT, R3, 0x31, !P0 ;  /* 0x000000310300780c */ /* 0x000fe20004781670 */
[----:B------:R-:W-:Y:S01]  /*44b0*/  @!P1 IMAD R49, R49, R89, R88 ;  /* 0x0000005931319224 */ /* 0x000fe200078e0258 */
[----:B------:R-:W-:Y:S01]  /*44c0*/  BSSY B1, `(.L_x_153) ;  /* 0x000000a000017945 */ /* 0x000fe20003800000 */
[C---:B------:R-:W-:Y:S02]  /*44d0*/  ISETP.LT.OR P3, PT, R3.reuse, 0x32, !P0 ;  /* 0x000000320300780c */ /* 0x040fe40004761670 */
        /* <DEDUP_REMOVED lines=8> */
.L_x_154:
[----:B------:R-:W-:Y:S05]  /*4560*/  BSYNC B1 ;  /* 0x0000000000017941 */ /* 0x000fea0003800000 */
.L_x_153:
[----:B0-----:R-:W-:Y:S01]  /*4570*/  @!P4 IMAD R7, R50, R89, R88 ;  /* 0x000000593207c224 */ /* 0x001fe200078e0258 */
[----:B------:R-:W-:Y:S04]  /*4580*/  BSSY B1, `(.L_x_155) ;  /* 0x0000006000017945 */ /* 0x000fe80003800000 */
[----:B------:R0:W-:Y:S01]  /*4590*/  @!P4 STG.E.U8 desc[UR36][R10.64+0x30], R7 ;  /* 0x000030070a00c986 */ /* 0x0001e2000c101124 */
[----:B------:R-:W-:Y:S05]  /*45a0*/  @P3 BRA `(.L_x_156) ;  /* 0x00000000000c3947 */ /* 0x000fea0003800000 */
[----:B--2---:R-:W0:Y:S02]  /*45b0*/  LDG.E.U8 R91, desc[UR36][R12.64+0x31] ;  /* 0x000031240c5b7981 */ /* 0x004e24000c1e1100 */
[----:B0-----:R-:W-:-:S05]  /*45c0*/  PRMT R7, R91, 0x8880, RZ ;  /* 0x000088805b077816 */ /* 0x001fca00000000ff */
[----:B------:R-:W-:-:S07]  /*45d0*/  IMAD R88, R7, R90, RZ ;  /* 0x0000005a07587224 */ /* 0x000fce00078e02ff */
.L_x_156:
[----:B------:R-:W-:Y:S05]  /*45e0*/  BSYNC B1 ;  /* 0x0000000000017941 */ /* 0x000fea0003800000 */
.L_x_155:
[----:B------:R-:W-:Y:S01]  /*45f0*/  @!P3 IMAD R51, R51, R89, R88 ;  /* 0x000000593333b224 */ /* 0x000fe200078e0258 */
[----:B------:R-:W-:Y:S04]  /*4600*/  BSSY B1, `(.L_x_157) ;  /* 0x0000006000017945 */ /* 0x000fe80003800000 */
[----:B------:R0:W-:Y:S01]  /*4610*/  @!P3 STG.E.U8 desc[UR36][R10.64+0x31], R51 ;  /* 0x000031330a00b986 */ /* 0x0001e2000c101124 */
[----:B------:R-:W-:Y:S05]  /*4620*/  @P1 BRA `(.L_x_158) ;  /* 0x00000000000c1947 */ /* 0x000fea0003800000 */
[----:B--2---:R-:W0:Y:S02]  /*4630*/  LDG.E.U8 R91, desc[UR36][R4.64+0x38] ;  /* 0x00003824045b7981 */ /* 0x004e24000c1e1100 */
[----:B0-----:R-:W-:-:S05]  /*4640*/  PRMT R7, R91, 0x8880, RZ ;  /* 0x000088805b077816 */ /* 0x001fca00000000ff */
[----:B------:R-:W-:-:S07]  /*4650*/  IMAD R88, R7, R90, RZ ;  /* 0x0000005a07587224 */ /* 0x000fce00078e02ff */
.L_x_158:
[----:B------:R-:W-:Y:S05]  /*4660*/  BSYNC B1 ;  /* 0x0000000000017941 */ /* 0x000fea0003800000 */
.L_x_157:
[----:B0-----:R-:W-:Y:S01]  /*4670*/  @!P1 IMAD R7, R52, R89, R88 ;  /* 0x0000005934079224 */ /* 0x001fe200078e0258 */
[----:B------:R-:W-:Y:S04]  /*4680*/  BSSY B1, `(.L_x_159) ;  /* 0x0000006000017945 */ /* 0x000fe80003800000 */
[----:B------:R0:W-:Y:S01]  /*4690*/  @!P1 STG.E.U8 desc[UR36][R8.64+0x38], R7 ;  /* 0x0000380708009986 */ /* 0x0001e2000c101124 */
[----:B------:R-:W-:Y:S05]  /*46a0*/  @P2 BRA `(.L_x_160) ;  /* 0x00000000000c2947 */ /* 0x000fea0003800000 */
[----:B--2---:R-:W0:Y:S02]  /*46b0*/  LDG.E.U8 R91, desc[UR36][R4.64+0x39] ;  /* 0x00003924045b7981 */ /* 0x004e24000c1e1100 */
[----:B0-----:R-:W-:-:S05]  /*46c0*/  PRMT R7, R91, 0x8880, RZ ;  /* 0x000088805b077816 */ /* 0x001fca00000000ff */
[----:B------:R-:W-:-:S07]  /*46d0*/  IMAD R88, R7, R90, RZ ;  /* 0x0000005a07587224 */ /* 0x000fce00078e02ff */
.L_x_160:
[----:B------:R-:W-:Y:S05]  /*46e0*/  BSYNC B1 ;  /* 0x0000000000017941 */ /* 0x000fea0003800000 */
.L_x_159:
[----:B------:R-:W-:Y:S01]  /*46f0*/  @!P2 IMAD R53, R53, R89, R88 ;  /* 0x000000593535a224 */ /* 0x000fe200078e0258 */
[----:B------:R-:W-:Y:S04]  /*4700*/  BSSY B1, `(.L_x_161) ;  /* 0x0000006000017945 */ /* 0x000fe80003800000 */
[----:B------:R0:W-:Y:S01]  /*4710*/  @!P2 STG.E.U8 desc[UR36][R8.64+0x39], R53 ;  /* 0x000039350800a986 */ /* 0x0001e2000c101124 */
[----:B------:R-:W-:Y:S05]  /*4720*/  @P5 BRA `(.L_x_162) ;  /* 0x00000000000c5947 */ /* 0x000fea0003800000 */
[----:B--2---:R-:W2:Y:S02]  /*4730*/  LDG.E.U8 R91, desc[UR36][R12.64+0x38] ;  /* 0x000038240c5b7981 */ /* 0x004ea4000c1e1100 */
[----:B--2---:R-:W-:-:S05]  /*4740*/  PRMT R5, R91, 0x8880, RZ ;  /* 0x000088805b057816 */ /* 0x004fca00000000ff */
[----:B------:R-:W-:-:S07]  /*4750*/  IMAD R88, R5, R90, RZ ;  /* 0x0000005a05587224 */ /* 0x000fce00078e02ff */
.L_x_162:
[----:B------:R-:W-:Y:S05]  /*4760*/  BSYNC B1 ;  /* 0x0000000000017941 */ /* 0x000fea0003800000 */
.L_x_161:
[----:B------:R-:W-:Y:S01]  /*4770*/  @!P5 IMAD R5, R54, R89, R88 ;  /* 0x000000593605d224 */ /* 0x000fe200078e0258 */
[----:B------:R-:W-:Y:S01]  /*4780*/  ISETP.LT.OR P0, PT, R3, 0x3a, !P0 ;  /* 0x0000003a0300780c */ /* 0x000fe20004701670 */
[----:B------:R-:W-:Y:S03]  /*4790*/  BSSY B1, `(.L_x_163) ;  /* 0x0000006000017945 */ /* 0x000fe60003800000 */
[----:B------:R0:W-:Y:S09]  /*47a0*/  @!P5 STG.E.U8 desc[UR36][R10.64+0x38], R5 ;  /* 0x000038050a00d986 */ /* 0x0001f2000c101124 */
[----:B------:R-:W-:Y:S05]  /*47b0*/  @P0 BRA `(.L_x_164) ;  /* 0x00000000000c0947 */ /* 0x000fea0003800000 */
[----:B--2---:R-:W2:Y:S02]  /*47c0*/  LDG.E.U8 R91, desc[UR36][R12.64+0x39] ;  /* 0x000039240c5b7981 */ /* 0x004ea4000c1e1100 */
[----:B--2---:R-:W-:-:S05]  /*47d0*/  PRMT R3, R91, 0x8880, RZ ;  /* 0x000088805b037816 */ /* 0x004fca00000000ff */
[----:B------:R-:W-:-:S07]  /*47e0*/  IMAD R88, R3, R90, RZ ;  /* 0x0000005a03587224 */ /* 0x000fce00078e02ff */
.L_x_164:
[----:B------:R-:W-:Y:S05]  /*47f0*/  BSYNC B1 ;  /* 0x0000000000017941 */ /* 0x000fea0003800000 */
.L_x_163:
[----:B------:R-:W-:Y:S01]  /*4800*/  IMAD R55, R55, R89, R88 ;  /* 0x0000005937377224 */ /* 0x000fe200078e0258 */
[----:B------:R-:W-:Y:S06]  /*4810*/  @P0 BRA `(.L_x_165) ;  /* 0x0000000c00180947 */ /* 0x000fec0003800000 */
[----:B------:R0:W-:Y:S01]  /*4820*/  STG.E.U8 desc[UR36][R10.64+0x39], R55 ;  /* 0x000039370a007986 */ /* 0x0001e2000c101124 */
[----:B------:R-:W-:Y:S05]  /*4830*/  BRA `(.L_x_165) ;  /* 0x0000000c00107947 */ /* 0x000fea0003800000 */
.L_x_36:
[C---:B------:R-:W-:Y:S02]  /*4840*/  ISETP.GE.AND P2, PT, R102.reuse, 0x1, PT ;  /* 0x000000016600780c */ /* 0x040fe40003f46270 */
[----:B------:R-:W-:Y:S02]  /*4850*/  ISETP.GE.AND P1, PT, R102, 0x9, PT ;  /* 0x000000096600780c */ /* 0x000fe40003f26270 */
[C---:B------:R-:W-:Y:S02]  /*4860*/  ISETP.LT.OR P4, PT, R3.reuse, 0x1, !P2 ;  /* 0x000000010300780c */ /* 0x040fe40005781670 */
[C---:B------:R-:W-:Y:S02]  /*4870*/  ISETP.LT.OR P5, PT, R3.reuse, 0x2, !P2 ;  /* 0x000000020300780c */ /* 0x040fe400057a1670 */
[C---:B------:R-:W-:Y:S02]  /*4880*/  ISETP.LT.OR P0, PT, R3.reuse, 0x1, !P1 ;  /* 0x000000010300780c */ /* 0x040fe40004f01670 */
[----:B------:R-:W-:-:S07]  /*4890*/  ISETP.LT.OR P3, PT, R3, 0x2, !P1 ;  /* 0x000000020300780c */ /* 0x000fce0004f61670 */
[-C--:B------:R-:W-:Y:S02]  /*48a0*/  @!P4 IMAD R5, R56, R89.reuse, RZ ;  /* 0x000000593805c224 */ /* 0x080fe400078e02ff */
[-C--:B------:R-:W-:Y:S02]  /*48b0*/  @!P5 IMAD R57, R57, R89.reuse, RZ ;  /* 0x000000593939d224 */ /* 0x080fe400078e02ff */
[-C--:B------:R-:W-:Y:S01]  /*48c0*/  @!P0 IMAD R13, R58, R89.reuse, RZ ;  /* 0x000000593a0d8224 */ /* 0x080fe200078e02ff */
[----:B------:R0:W-:Y:S01]  /*48d0*/  @!P4 STG.E.U8 desc[UR36][R94.64], R5 ;  /* 0x000000055e00c986 */ /* 0x0001e2000c101124 */
[----:B------:R-:W-:Y:S01]  /*48e0*/  ISETP.LT.OR P4, PT, R3, 0x9, !P2 ;  /* 0x000000090300780c */ /* 0x000fe20005781670 */
[----:B------:R-:W-:Y:S02]  /*48f0*/  @!P3 IMAD R59, R59, R89, RZ ;  /* 0x000000593b3bb224 */ /* 0x000fe400078e02ff */
[----:B------:R-:W-:Y:S01]  /*4900*/  @!P5 STG.E.U8 desc[UR36][R94.64+0x1], R57 ;  /* 0x000001395e00d986 */ /* 0x000fe2000c101124 */
[----:B------:R-:W-:-:S03]  /*4910*/  ISETP.LT.OR P5, PT, R3, 0xa, !P2 ;  /* 0x0000000a0300780c */ /* 0x000fc600057a1670 */
[----:B------:R1:W-:Y:S01]  /*4920*/  @!P0 STG.E.U8 desc[UR36][R6.64], R13 ;  /* 0x0000000d06008986 */ /* 0x0003e2000c101124 */
[----:B------:R-:W-:-:S03]  /*4930*/  ISETP.LT.OR P0, PT, R3, 0x9, !P1 ;  /* 0x000000090300780c */ /* 0x000fc60004f01670 */
[----:B------:R-:W-:Y:S01]  /*4940*/  @!P3 STG.E.U8 desc[UR36][R6.64+0x1], R59 ;  /* 0x0000013b0600b986 */ /* 0x000fe2000c101124 */
[----:B------:R-:W-:Y:S01]  /*4950*/  ISETP.LT.OR P3, PT, R3, 0xa, !P1 ;  /* 0x0000000a0300780c */ /* 0x000fe20004f61670 */
[----:B------:R-:W-:-:S04]  /*4960*/  @!P4 IMAD R15, R60, R89, RZ ;  /* 0x000000593c0fc224 */ /* 0x000fc800078e02ff */
[-C--:B------:R-:W-:Y:S01]  /*4970*/  @!P5 IMAD R61, R61, R89.reuse, RZ ;  /* 0x000000593d3dd224 */ /* 0x080fe200078e02ff */
[----:B------:R3:W-:Y:S01]  /*4980*/  @!P4 STG.E.U8 desc[UR36][R94.64+0x8], R15 ;  /* 0x0000080f5e00c986 */ /* 0x0007e2000c101124 */
[C---:B------:R-:W-:Y:S02]  /*4990*/  ISETP.LT.OR P4, PT, R3.reuse, 0x11, !P2 ;  /* 0x000000110300780c */ /* 0x040fe40005781670 */
[-C--:B0-----:R-:W-:Y:S01]  /*49a0*/  @!P0 IMAD R5, R62, R89.reuse, RZ ;  /* 0x000000593e058224 */ /* 0x081fe200078e02ff */
[----:B------:R-:W-:Y:S01]  /*49b0*/  @!P5 STG.E.U8 desc[UR36][R94.64+0x9], R61 ;  /* 0x0000093d5e00d986 */ /* 0x000fe2000c101124 */
[----:B------:R-:W-:Y:S02]  /*49c0*/  ISETP.LT.OR P5, PT, R3, 0x12, !P2 ;  /* 0x000000120300780c */ /* 0x000fe400057a1670 */
[----:B------:R-:W-:Y:S01]  /*49d0*/  @!P3 IMAD R63, R63, R89, RZ ;  /* 0x000000593f3fb224 */ /* 0x000fe200078e02ff */
[----:B------:R0:W-:Y:S01]  /*49e0*/  @!P0 STG.E.U8 desc[UR36][R6.64+0x8], R5 ;  /* 0x0000080506008986 */ /* 0x0001e2000c101124 */
[----:B------:R-:W-:-:S03]  /*49f0*/  ISETP.LT.OR P0, PT, R3, 0x11, !P1 ;  /* 0x000000110300780c */ /* 0x000fc60004f01670 */
[----:B------:R-:W-:Y:S01]  /*4a00*/  @!P3 STG.E.U8 desc[UR36][R6.64+0x9], R63 ;  /* 0x0000093f0600b986 */ /* 0x000fe2000c101124 */
[----:B------:R-:W-:Y:S01]  /*4a10*/  ISETP.LT.OR P3, PT, R3, 0x12, !P1 ;  /* 0x000000120300780c */ /* 0x000fe20004f61670 */
[----:B-1----:R-:W-:-:S04]  /*4a20*/  @!P4 IMAD R13, R64, R89, RZ ;  /* 0x00000059400dc224 */ /* 0x002fc800078e02ff */
[-C--:B------:R-:W-:Y:S01]  /*4a30*/  @!P5 IMAD R65, R65, R89.reuse, RZ ;  /* 0x000000594141d224 */ /* 0x080fe200078e02ff */
[----:B------:R1:W-:Y:S01]  /*4a40*/  @!P4 STG.E.U8 desc[UR36][R94.64+0x10], R13 ;  /* 0x0000100d5e00c986 */ /* 0x0003e2000c101124 */
[C---:B------:R-:W-:Y:S02]  /*4a50*/  ISETP.LT.OR P4, PT, R3.reuse, 0x19, !P2 ;  /* 0x000000190300780c */ /* 0x040fe40005781670 */
[-C--:B---3--:R-:W-:Y:S01]  /*4a60*/  @!P0 IMAD R15, R66, R89.reuse, RZ ;  /* 0x00000059420f8224 */ /* 0x088fe200078e02ff */
[----:B------:R-:W-:Y:S01]  /*4a70*/  @!P5 STG.E.U8 desc[UR36][R94.64+0x11], R65 ;  /* 0x000011415e00d986 */ /* 0x000fe2000c101124 */
[----:B------:R-:W-:Y:S02]  /*4a80*/  ISETP.LT.OR P5, PT, R3, 0x1a, !P2 ;  /* 0x0000001a0300780c */ /* 0x000fe400057a1670 */
[----:B------:R-:W-:Y:S01]  /*4a90*/  @!P3 IMAD R67, R67, R89, RZ ;  /* 0x000000594343b224 */ /* 0x000fe200078e02ff */
[----:B------:R3:W-:Y:S01]  /*4aa0*/  @!P0 STG.E.U8 desc[UR36][R6.64+0x10], R15 ;  /* 0x0000100f06008986 */ /* 0x0007e2000c101124 */
[----:B------:R-:W-:-:S03]  /*4ab0*/  ISETP.LT.OR P0, PT, R3, 0x19, !P1 ;  /* 0x000000190300780c */ /* 0x000fc60004f01670 */
[----:B------:R-:W-:Y:S01]  /*4ac0*/  @!P3 STG.E.U8 desc[UR36][R6.64+0x11], R67 ;  /* 0x000011430600b986 */ /* 0x000fe2000c101124 */
[----:B------:R-:W-:Y:S01]  /*4ad0*/  ISETP.LT.OR P3, PT, R3, 0x1a, !P1 ;  /* 0x0000001a0300780c */ /* 0x000fe20004f61670 */
[----:B0-----:R-:W-:-:S04]  /*4ae0*/  @!P4 IMAD R5, R68, R89, RZ ;  /* 0x000000594405c224 */ /* 0x001fc800078e02ff */
[-C--:B------:R-:W-:Y:S01]  /*4af0*/  @!P5 IMAD R69, R69, R89.reuse, RZ ;  /* 0x000000594545d224 */ /* 0x080fe200078e02ff */
[----:B------:R0:W-:Y:S01]  /*4b00*/  @!P4 STG.E.U8 desc[UR36][R94.64+0x18], R5 ;  /* 0x000018055e00c986 */ /* 0x0001e2000c101124 */
[C---:B------:R-:W-:Y:S02]  /*4b10*/  ISETP.LT.OR P4, PT, R3.reuse, 0x21, !P2 ;  /* 0x000000210300780c */ /* 0x040fe40005781670 */
[-C--:B-1----:R-:W-:Y:S01]  /*4b20*/  @!P0 IMAD R13, R70, R89.reuse, RZ ;  /* 0x00000059460d8224 */ /* 0x082fe200078e02ff */
[----:B------:R-:W-:Y:S01]  /*4b30*/  @!P5 STG.E.U8 desc[UR36][R94.64+0x19], R69 ;  /* 0x000019455e00d986 */ /* 0x000fe2000c101124 */
[----:B------:R-:W-:Y:S02]  /*4b40*/  ISETP.LT.OR P5, PT, R3, 0x22, !P2 ;  /* 0x000000220300780c */ /* 0x000fe400057a1670 */
[----:B------:R-:W-:Y:S01]  /*4b50*/  @!P3 IMAD R71, R71, R89, RZ ;  /* 0x000000594747b224 */ /* 0x000fe200078e02ff */
[----:B------:R1:W-:Y:S01]  /*4b60*/  @!P0 STG.E.U8 desc[UR36][R6.64+0x18], R13 ;  /* 0x0000180d06008986 */ /* 0x0003e2000c101124 */
[----:B------:R-:W-:-:S03]  /*4b70*/  ISETP.LT.OR P0, PT, R3, 0x21, !P1 ;  /* 0x000000210300780c */ /* 0x000fc60004f01670 */
[----:B------:R-:W-:Y:S01]  /*4b80*/  @!P3 STG.E.U8 desc[UR36][R6.64+0x19], R71 ;  /* 0x000019470600b986 */ /* 0x000fe2000c101124 */
[----:B------:R-:W-:Y:S01]  /*4b90*/  ISETP.LT.OR P3, PT, R3, 0x22, !P1 ;  /* 0x000000220300780c */ /* 0x000fe20004f61670 */
[----:B---3--:R-:W-:-:S04]  /*4ba0*/  @!P4 IMAD R15, R72, R89, RZ ;  /* 0x00000059480fc224 */ /* 0x008fc800078e02ff */
        /* <DEDUP_REMOVED lines=32> */
[----:B------:R-:W-:-:S02]  /*4db0*/  ISETP.GE.AND P0, PT, R102, 0x81, PT ;  /* 0x000000816600780c */ /* 0x000fc40003f06270 */
[C---:B------:R-:W-:Y:S01]  /*4dc0*/  ISETP.LT.OR P5, PT, R3.reuse, 0x39, !P1 ;  /* 0x000000390300780c */ /* 0x040fe20004fa1670 */
[----:B------:R-:W-:Y:S01]  /*4dd0*/  @!P3 STG.E.U8 desc[UR36][R6.64+0x31], R83 ;  /* 0x000031530600b986 */ /* 0x000fe2000c101124 */
[C---:B------:R-:W-:Y:S01]  /*4de0*/  ISETP.LT.OR P1, PT, R3.reuse, 0x3a, !P1 ;  /* 0x0000003a0300780c */ /* 0x040fe20004f21670 */
[----:B---3--:R-:W-:Y:S01]  /*4df0*/  @!P4 IMAD R15, R84, R89, RZ ;  /* 0x00000059540fc224 */ /* 0x008fe200078e02ff */
[----:B------:R-:W-:-:S03]  /*4e00*/  ISETP.LT.OR P3, PT, R3, 0x1, !P0 ;  /* 0x000000010300780c */ /* 0x000fc60004761670 */
[----:B------:R-:W-:Y:S01]  /*4e10*/  @!P2 IMAD R85, R85, R89, RZ ;  /* 0x000000595555a224 */ /* 0x000fe200078e02ff */
[----:B------:R-:W-:Y:S01]  /*4e20*/  @!P4 STG.E.U8 desc[UR36][R94.64+0x38], R15 ;  /* 0x0000380f5e00c986 */ /* 0x000fe2000c101124 */
[----:B------:R-:W-:-:S03]  /*4e30*/  ISETP.LT.OR P4, PT, R3, 0x2, !P0 ;  /* 0x000000020300780c */ /* 0x000fc60004781670 */
[----:B------:R-:W-:Y:S01]  /*4e40*/  @!P2 STG.E.U8 desc[UR36][R94.64+0x39], R85 ;  /* 0x000039555e00a986 */ /* 0x000fe2000c101124 */
[-C--:B0-----:R-:W-:Y:S01]  /*4e50*/  @!P5 IMAD R5, R86, R89.reuse, RZ ;  /* 0x000000595605d224 */ /* 0x081fe200078e02ff */
[----:B------:R-:W-:Y:S01]  /*4e60*/  ISETP.GE.AND P2, PT, R102, 0x89, PT ;  /* 0x000000896600780c */ /* 0x000fe20003f46270 */
[-C--:B------:R-:W-:Y:S02]  /*4e70*/  @!P1 IMAD R87, R87, R89.reuse, RZ ;  /* 0x0000005957579224 */ /* 0x080fe400078e02ff */
[----:B-1----:R-:W-:Y:S01]  /*4e80*/  @!P3 IMAD R13, R24, R89, RZ ;  /* 0x00000059180db224 */ /* 0x002fe200078e02ff */
[----:B------:R0:W-:Y:S01]  /*4e90*/  @!P5 STG.E.U8 desc[UR36][R6.64+0x38], R5 ;  /* 0x000038050600d986 */ /* 0x0001e2000c101124 */
[----:B------:R-:W-:-:S03]  /*4ea0*/  ISETP.LT.OR P5, PT, R3, 0x1, !P2 ;  /* 0x000000010300780c */ /* 0x000fc600057a1670 */
[----:B------:R-:W-:Y:S01]  /*4eb0*/  @!P4 IMAD R25, R25, R89, RZ ;  /* 0x000000591919c224 */ /* 0x000fe200078e02ff */
[----:B------:R-:W-:Y:S01]  /*4ec0*/  @!P1 STG.E.U8 desc[UR36][R6.64+0x39], R87 ;  /* 0x0000395706009986 */ /* 0x000fe2000c101124 */
[----:B------:R-:W-:-:S03]  /*4ed0*/  ISETP.LT.OR P1, PT, R3, 0x2, !P2 ;  /* 0x000000020300780c */ /* 0x000fc60005721670 */
[----:B------:R-:W-:Y:S01]  /*4ee0*/  @!P3 STG.E.U8 desc[UR36][R8.64], R13 ;  /* 0x0000000d0800b986 */ /* 0x000fe2000c101124 */
[----:B------:R-:W-:-:S03]  /*4ef0*/  ISETP.LT.OR P3, PT, R3, 0x9, !P0 ;  /* 0x000000090300780c */ /* 0x000fc60004761670 */
[----:B------:R-:W-:Y:S01]  /*4f00*/  @!P4 STG.E.U8 desc[UR36][R8.64+0x1], R25 ;  /* 0x000001190800c986 */ /* 0x000fe2000c101124 */
[----:B------:R-:W-:Y:S01]  /*4f10*/  ISETP.LT.OR P4, PT, R3, 0xa, !P0 ;  /* 0x0000000a0300780c */ /* 0x000fe20004781670 */
[----:B0-----:R-:W-:-:S04]  /*4f20*/  @!P5 IMAD R5, R26, R89, RZ ;  /* 0x000000591a05d224 */ /* 0x001fc800078e02ff */
[-C--:B------:R-:W-:Y:S01]  /*4f30*/  @!P1 IMAD R27, R27, R89.reuse, RZ ;  /* 0x000000591b1b9224 */ /* 0x080fe200078e02ff */
[----:B------:R0:W-:Y:S01]  /*4f40*/  @!P5 STG.E.U8 desc[UR36][R10.64], R5 ;  /* 0x000000050a00d986 */ /* 0x0001e2000c101124 */
[C---:B------:R-:W-:Y:S02]  /*4f50*/  ISETP.LT.OR P5, PT, R3.reuse, 0x9, !P2 ;  /* 0x000000090300780c */ /* 0x040fe400057a1670 */
[-C--:B------:R-:W-:Y:S01]  /*4f60*/  @!P3 IMAD R15, R28, R89.reuse, RZ ;  /* 0x000000591c0fb224 */ /* 0x080fe200078e02ff */
[----:B------:R-:W-:Y:S01]  /*4f70*/  @!P1 STG.E.U8 desc[UR36][R10.64+0x1], R27 ;  /* 0x0000011b0a009986 */ /* 0x000fe2000c101124 */
[----:B------:R-:W-:Y:S02]  /*4f80*/  ISETP.LT.OR P1, PT, R3, 0xa, !P2 ;  /* 0x0000000a0300780c */ /* 0x000fe40005721670 */
[----:B------:R-:W-:Y:S01]  /*4f90*/  @!P4 IMAD R29, R29, R89, RZ ;  /* 0x000000591d1dc224 */ /* 0x000fe200078e02ff */
        /* <DEDUP_REMOVED lines=40> */
[----:B-1----:R-:W-:-:S04]  /*5220*/  @!P5 IMAD R13, R42, R89, RZ ;  /* 0x000000592a0dd224 */ /* 0x002fc800078e02ff */
        /* <DEDUP_REMOVED lines=12> */
[----:B------:R-:W-:-:S04]  /*52f0*/  @!P1 IMAD R7, R46, R89, RZ ;  /* 0x000000592e079224 */ /* 0x000fc800078e02ff */
[-C--:B------:R-:W-:Y:S01]  /*5300*/  @!P3 IMAD R47, R47, R89.reuse, RZ ;  /* 0x000000592f2fb224 */ /* 0x080fe200078e02ff */
[----:B------:R1:W-:Y:S01]  /*5310*/  @!P1 STG.E.U8 desc[UR36][R10.64+0x28], R7 ;  /* 0x000028070a009986 */ /* 0x0003e2000c101124 */
[----:B------:R-:W-:Y:S02]  /*5320*/  ISETP.LT.OR P1, PT, R3, 0x31, !P2 ;  /* 0x000000310300780c */ /* 0x000fe40005721670 */
[----:B------:R-:W-:Y:S01]  /*5330*/  @!P4 IMAD R49, R49, R89, RZ ;  /* 0x000000593131c224 */ /* 0x000fe200078e02ff */
[----:B------:R3:W-:Y:S01]  /*5340*/  @!P3 STG.E.U8 desc[UR36][R10.64+0x29], R47 ;  /* 0x0000292f0a00b986 */ /* 0x0007e2000c101124 */
[C---:B------:R-:W-:Y:S02]  /*5350*/  ISETP.LT.OR P3, PT, R3.reuse, 0x39, !P0 ;  /* 0x000000390300780c */ /* 0x040fe40004761670 */
[C---:B------:R-:W-:Y:S01]  /*5360*/  ISETP.LT.OR P0, PT, R3.reuse, 0x3a, !P0 ;  /* 0x0000003a0300780c */ /* 0x040fe20004701670 */
[----:B------:R3:W-:Y:S01]  /*5370*/  @!P4 STG.E.U8 desc[UR36][R8.64+0x31], R49 ;  /* 0x000031310800c986 */ /* 0x0007e2000c101124 */
[----:B------:R-:W-:-:S03]  /*5380*/  ISETP.LT.OR P4, PT, R3, 0x32, !P2 ;  /* 0x000000320300780c */ /* 0x000fc60005781670 */
[----:B------:R3:W-:Y:S01]  /*5390*/  @!P5 STG.E.U8 desc[UR36][R8.64+0x30], R13 ;  /* 0x0000300d0800d986 */ /* 0x0007e2000c101124 */
[C---:B------:R-:W-:Y:S02]  /*53a0*/  ISETP.LT.OR P5, PT, R3.reuse, 0x39, !P2 ;  /* 0x000000390300780c */ /* 0x040fe400057a1670 */
[----:B------:R-:W-:Y:S01]  /*53b0*/  ISETP.LT.OR P2, PT, R3, 0x3a, !P2 ;  /* 0x0000003a0300780c */ /* 0x000fe20005741670 */
[-C--:B------:R-:W-:Y:S02]  /*53c0*/  @!P1 IMAD R3, R50, R89.reuse, RZ ;  /* 0x0000005932039224 */ /* 0x080fe400078e02ff */
[-C--:B0-----:R-:W-:Y:S02]  /*53d0*/  @!P3 IMAD R5, R52, R89.reuse, RZ ;  /* 0x000000593405b224 */ /* 0x081fe400078e02ff */
[-C--:B------:R-:W-:Y:S01]  /*53e0*/  @!P0 IMAD R53, R53, R89.reuse, RZ ;  /* 0x0000005935358224 */ /* 0x080fe200078e02ff */
[----:B------:R3:W-:Y:S01]  /*53f0*/  @!P1 STG.E.U8 desc[UR36][R10.64+0x30], R3 ;  /* 0x000030030a009986 */ /* 0x0007e2000c101124 */
[----:B------:R-:W-:-:S04]  /*5400*/  @!P4 IMAD R51, R51, R89, RZ ;  /* 0x000000593333c224 */ /* 0x000fc800078e02ff */
[-C--:B-1----:R-:W-:Y:S01]  /*5410*/  @!P5 IMAD R7, R54, R89.reuse, RZ ;  /* 0x000000593607d224 */ /* 0x082fe200078e02ff */
[----:B------:R3:W-:Y:S01]  /*5420*/  @!P4 STG.E.U8 desc[UR36][R10.64+0x31], R51 ;  /* 0x000031330a00c986 */ /* 0x0007e2000c101124 */
[----:B------:R-:W-:-:S03]  /*5430*/  @!P2 IMAD R55, R55, R89, RZ ;  /* 0x000000593737a224 */ /* 0x000fc600078e02ff */
[----:B------:R3:W-:Y:S04]  /*5440*/  @!P3 STG.E.U8 desc[UR36][R8.64+0x38], R5 ;  /* 0x000038050800b986 */ /* 0x0007e8000c101124 */
[----:B------:R3:W-:Y:S04]  /*5450*/  @!P0 STG.E.U8 desc[UR36][R8.64+0x39], R53 ;  /* 0x0000393508008986 */ /* 0x0007e8000c101124 */
[----:B------:R3:W-:Y:S04]  /*5460*/  @!P5 STG.E.U8 desc[UR36][R10.64+0x38], R7 ;  /* 0x000038070a00d986 */ /* 0x0007e8000c101124 */
[----:B------:R3:W-:Y:S02]  /*5470*/  @!P2 STG.E.U8 desc[UR36][R10.64+0x39], R55 ;  /* 0x000039370a00a986 */ /* 0x0007e4000c101124 */
.L_x_165:
[----:B------:R-:W-:Y:S05]  /*5480*/  BSYNC B0 ;  /* 0x0000000000007941 */ /* 0x000fea0003800000 */
.L_x_35:
[----:B------:R-:W-:Y:S01]  /*5490*/  ULDC UR4, c[0x0][0xc] ;  /* 0x0000030000047ab9 */ /* 0x000fe20000000800 */
[----:B------:R-:W-:Y:S01]  /*54a0*/  ULDC UR5, c[0x0][0x10] ;  /* 0x0000040000057ab9 */ /* 0x000fe20000000800 */
[----:B---3--:R-:W3:Y:S01]  /*54b0*/  LDC R3, c[0x0][0x14] ;  /* 0x00000500ff037b82 */ /* 0x008ee20000000800 */
[----:B------:R-:W-:Y:S01]  /*54c0*/  UIMAD.WIDE.U32 UR4, UR4, UR5, URZ ;  /* 0x00000005040472a5 */ /* 0x000fe2000f8e003f */
[----:B------:R-:W-:Y:S02]  /*54d0*/  IMAD.MOV.U32 R93, RZ, RZ, -0x1 ;  /* 0xffffffffff5d7424 */ /* 0x000fe400078e00ff */
[----:B------:R-:W-:-:S03]  /*54e0*/  IMAD.MOV.U32 R88, RZ, RZ, -0x1 ;  /* 0xffffffffff587424 */ /* 0x000fc600078e00ff */
[----:B---3--:R-:W-:-:S04]  /*54f0*/  IMAD.WIDE.U32 R16, R3, UR4, R16 ;  /* 0x0000000403107c25 */ /* 0x008fc8000f8e0010 */
[----:B------:R-:W-:Y:S01]  /*5500*/  IMAD R3, R3, UR5, RZ ;  /* 0x0000000503037c24 */ /* 0x000fe2000f8e02ff */
[----:B------:R-:W-:Y:S02]  /*5510*/  ULDC.64 UR4, c[0x0][0x650] ;  /* 0x0001940000047ab9 */ /* 0x000fe40000000a00 */
[----:B------:R-:W-:Y:S01]  /*5520*/  ISETP.GE.U32.AND P0, PT, R16, UR4, PT ;  /* 0x0000000410007c0c */ /* 0x000fe2000bf06070 */
[--C-:B------:R-:W-:Y:S01]  /*5530*/  IMAD.IADD R17, R17, 0x1, R3.reuse ;  /* 0x0000000111117824 */ /* 0x100fe200078e0203 */
[----:B------:R-:W-:-:S04]  /*5540*/  PRMT R3, RZ, 0x7610, R3 ;  /* 0x00007610ff037816 */ /* 0x000fc80000000003 */
[----:B------:R-:W-:-:S13]  /*5550*/  ISETP.GE.U32.AND.EX P0, PT, R17, UR5, PT, P0 ;  /* 0x0000000511007c0c */ /* 0x000fda000bf06100 */
[----:B------:R-:W-:Y:S05]  /*5560*/  @P0 BRA `(.L_x_166) ;  /* 0x0000000400640947 */ /* 0x000fea0003800000 */
[----:B------:R-:W3:Y:S01]  /*5570*/  S2R R12, SR_CTAID.X ;  /* 0x00000000000c7919 */ /* 0x000ee20000002500 */
[----:B0-----:R-:W0:Y:S01]  /*5580*/  LDC.64 R10, c[0x0][0x628] ;  /* 0x00018a00ff0a7b82 */ /* 0x001e220000000a00 */
[----:B------:R-:W-:Y:S01]  /*5590*/  ULDC UR4, c[0x0][0x150] ;  /* 0x0000540000047ab9 */ /* 0x000fe20000000800 */
[----:B------:R-:W-:Y:S01]  /*55a0*/  IMAD.MOV.U32 R8, RZ, RZ, R16 ;  /* 0x000000ffff087224 */ /* 0x000fe200078e0010 */
[----:B------:R-:W0:Y:S01]  /*55b0*/  S2R R24, SR_CTAID.Y ;  /* 0x0000000000187919 */ /* 0x000e220000002600 */
[----:B------:R-:W-:-:S04]  /*55c0*/  IMAD.MOV.U32 R9, RZ, RZ, R17 ;  /* 0x000000ffff097224 */ /* 0x000fc800078e0011 */
[----:B------:R-:W1:Y:S08]  /*55d0*/  LDC R21, c[0x0][0x144] ;  /* 0x00005100ff157b82 */ /* 0x000e700000000800 */
[----:B------:R-:W1:Y:S08]  /*55e0*/  LDC R0, c[0x0][0x630] ;  /* 0x00018c00ff007b82 */ /* 0x000e700000000800 */
[----:B------:R-:W1:Y:S01]  /*55f0*/  LDC.64 R14, c[0x0][0x620] ;  /* 0x00018800ff0e7b82 */ /* 0x000e620000000a00 */
[----:B0-----:R-:W-:-:S04]  /*5600*/  ISETP.NE.U32.AND P0, PT, R10, RZ, PT ;  /* 0x000000ff0a00720c */ /* 0x001fc80003f05070 */
[----:B------:R-:W-:Y:S02]  /*5610*/  ISETP.NE.AND.EX P0, PT, R11, RZ, PT, P0 ;  /* 0x000000ff0b00720c */ /* 0x000fe40003f05300 */
[----:B---3--:R-:W-:-:S05]  /*5620*/  I2FP.F32.U32 R3, R12 ;  /* 0x0000000c00037245 */ /* 0x008fca0000201000 */
[----:B------:R-:W-:-:S04]  /*5630*/  FMUL R3, R3, UR4 ;  /* 0x0000000403037c20 */ /* 0x000fc80008400000 */
[----:B------:R0:W3:Y:S02]  /*5640*/  F2I.U32.TRUNC.NTZ R20, R3 ;  /* 0x0000000300147305 */ /* 0x0000e4000020f000 */
[----:B------:R-:W-:Y:S05]  /*5650*/  @!P0 BRA `(.L_x_167) ;  /* 0x0000000000288947 */ /* 0x000fea0003800000 */
[----:B0-----:R-:W0:Y:S02]  /*5660*/  LDC R3, c[0x0][0x634] ;  /* 0x00018d00ff037b82 */ /* 0x001e240000000800 */
        /* <DEDUP_REMOVED lines=9> */
.L_x_167:
[----:B------:R-:W2:Y:S01]  /*5700*/  LDC.64 R28, c[0x0][0x640] ;  /* 0x00019000ff1c7b82 */ /* 0x000ea20000000a00 */
[-CC-:B-1----:R-:W-:Y:S01]  /*5710*/  SHF.R.U64 R88, R8, R0.reuse, R9.reuse ;  /* 0x0000000008587219 */ /* 0x182fe20000001209 */
[----:B---3--:R-:W-:Y:S01]  /*5720*/  IMAD.MOV R20, RZ, RZ, -R20 ;  /* 0x000000ffff147224 */ /* 0x008fe200078e0a14 */
[----:B------:R-:W-:Y:S01]  /*5730*/  SHF.R.U32.HI R0, RZ, R0, R9 ;  /* 0x00000000ff007219 */ /* 0x000fe20000011609 */
[----:B------:R-:W-:Y:S01]  /*5740*/  ULDC UR4, c[0x0][0x154] ;  /* 0x0000550000047ab9 */ /* 0x000fe20000000800 */
[----:B0-----:R-:W-:Y:S01]  /*5750*/  IADD3 R3, P0, RZ, -R88, RZ ;  /* 0x80000058ff037210 */ /* 0x001fe20007f1e0ff */
[----:B------:R-:W-:Y:S02]  /*5760*/  IMAD R21, R21, R20, R12 ;  /* 0x0000001415157224 */ /* 0x000fe400078e020c */
[----:B------:R-:W0:Y:S01]  /*5770*/  LDC R6, c[0x0][0x618] ;  /* 0x00018600ff067b82 */ /* 0x000e220000000800 */
[----:B------:R-:W-:Y:S02]  /*5780*/  IMAD.MOV.U32 R7, RZ, RZ, 0x1 ;  /* 0x00000001ff077424 */ /* 0x000fe400078e00ff */
[----:B------:R-:W-:-:S04]  /*5790*/  IMAD.X R5, RZ, RZ, ~R0, P0 ;  /* 0x000000ffff057224 */ /* 0x000fc800000e0e00 */
[-C--:B------:R-:W-:Y:S01]  /*57a0*/  IMAD R0, R5, R14.reuse, RZ ;  /* 0x0000000e05007224 */ /* 0x080fe200078e02ff */
[----:B------:R-:W1:Y:S01]  /*57b0*/  LDC R8, c[0x0][0x608] ;  /* 0x00018200ff087b82 */ /* 0x000e620000000800 */
[----:B------:R-:W-:-:S04]  /*57c0*/  IMAD.WIDE.U32 R4, R3, R14, R16 ;  /* 0x0000000e03047225 */ /* 0x000fc800078e0010 */
[----:B------:R-:W-:Y:S01]  /*57d0*/  IMAD R3, R3, R15, R0 ;  /* 0x0000000f03037224 */ /* 0x000fe200078e0200 */
[----:B------:R-:W-:Y:S02]  /*57e0*/  I2FP.F32.U32 R0, R24 ;  /* 0x0000001800007245 */ /* 0x000fe40000201000 */
[----:B------:R-:W3:Y:S01]  /*57f0*/  LDC R26, c[0x0][0x658] ;  /* 0x00019600ff1a7b82 */ /* 0x000ee20000000800 */
[----:B------:R-:W-:Y:S01]  /*5800*/  IMAD.IADD R3, R5, 0x1, R3 ;  /* 0x0000000105037824 */ /* 0x000fe200078e0203 */
[----:B--2---:R-:W-:Y:S01]  /*5810*/  ISETP.NE.U32.AND P0, PT, R28, RZ, PT ;  /* 0x000000ff1c00720c */ /* 0x004fe20003f05070 */
[----:B------:R-:W-:Y:S01]  /*5820*/  FMUL R0, R0, UR4 ;  /* 0x0000000400007c20 */ /* 0x000fe20008400000 */
[----:B------:R-:W-:Y:S02]  /*5830*/  IMAD.MOV.U32 R5, RZ, RZ, -0x1 ;  /* 0xffffffffff057424 */ /* 0x000fe400078e00ff */
[----:B------:R-:W-:Y:S01]  /*5840*/  ISETP.NE.AND.EX P0, PT, R29, RZ, PT, P0 ;  /* 0x000000ff1d00720c */ /* 0x000fe20003f05300 */
[----:B------:R2:W2:Y:S01]  /*5850*/  F2I.U32.TRUNC.NTZ R13, R0 ;  /* 0x00000000000d7305 */ /* 0x0004a2000020f000 */
[----:B------:R-:W2:Y:S01]  /*5860*/  LDC R15, c[0x0][0x148] ;  /* 0x00005200ff0f7b82 */ /* 0x000ea20000000800 */
[----:B0-----:R-:W-:-:S02]  /*5870*/  SHF.R.U64 R12, R4, R6, R3 ;  /* 0x00000006040c7219 */ /* 0x001fc40000001203 */
[----:B------:R-:W-:-:S05]  /*5880*/  SHF.R.U32.HI R3, RZ, R6, R3 ;  /* 0x00000006ff037219 */ /* 0x000fca0000011603 */
[----:B------:R-:W0:Y:S01]  /*5890*/  LDC R20, c[0x0][0x600] ;  /* 0x00018000ff147b82 */ /* 0x000e220000000800 */
[-CC-:B-1----:R-:W-:Y:S02]  /*58a0*/  SHF.R.U64 R10, R12, R8.reuse, R3.reuse ;  /* 0x000000080c0a7219 */ /* 0x182fe40000001203 */
[----:B------:R-:W-:-:S05]  /*58b0*/  SHF.R.U32.HI R3, RZ, R8, R3 ;  /* 0x00000008ff037219 */ /* 0x000fca0000011603 */
[----:B------:R-:W1:Y:S01]  /*58c0*/  LDC R27, c[0x0][0x648] ;  /* 0x00019200ff1b7b82 */ /* 0x000e620000000800 */
[-C--:B---3--:R-:W-:Y:S02]  /*58d0*/  SHF.L.U32 R4, R5, R26.reuse, RZ ;  /* 0x0000001a05047219 */ /* 0x088fe400000006ff */
[-CC-:B------:R-:W-:Y:S02]  /*58e0*/  SHF.R.U64 R14, R10, R26.reuse, R3.reuse ;  /* 0x0000001a0a0e7219 */ /* 0x180fe40000001203 */
[----:B------:R-:W-:Y:S02]  /*58f0*/  SHF.R.U32.HI R5, RZ, R26, R3 ;  /* 0x0000001aff057219 */ /* 0x000fe40000011603 */
[----:B------:R-:W-:Y:S01]  /*5900*/  LOP3.LUT R25, RZ, R4, RZ, 0x33, !PT ;  /* 0x00000004ff197212 */ /* 0x000fe200078e33ff */
[----:B------:R-:W3:Y:S01]  /*5910*/  LDC R30, c[0x0][0x638] ;  /* 0x00018e00ff1e7b82 */ /* 0x000ee20000000800 */
[----:B------:R-:W-:Y:S01]  /*5920*/  SHF.L.U32 R26, R7, R26, RZ ;  /* 0x0000001a071a7219 */ /* 0x000fe200000006ff */
[----:B------:R-:W-:-:S06]  /*5930*/  IMAD.MOV.U32 R4, RZ, RZ, R14 ;  /* 0x000000ffff047224 */ /* 0x000fcc00078e000e */
[----:B------:R-:W0:Y:S01]  /*5940*/  LDC R31, c[0x0][0x610] ;  /* 0x00018400ff1f7b82 */ /* 0x000e220000000800 */
        /* <DEDUP_REMOVED lines=11> */
.L_x_168:
[----:B------:R-:W-:Y:S01]  /*5a00*/  ISETP.NE.AND P0, PT, R2, 0x1, PT ;  /* 0x000000010200780c */ /* 0x000fe20003f05270 */
[----:B0-----:R-:W-:Y:S01]  /*5a10*/  VIADD R7, R20, 0xffffffff ;  /* 0xffffffff14077836 */ /* 0x001fe20000000000 */
[----:B-12---:R-:W-:Y:S01]  /*5a20*/  SHF.R.U64 R0, R4, R27, R5 ;  /* 0x0000001b04007219 */ /* 0x006fe20000001205 */
[----:B------:R-:W-:Y:S01]  /*5a30*/  IMAD.MOV R13, RZ, RZ, -R13 ;  /* 0x000000ffff0d7224 */ /* 0x000fe200078e0a0d */
[----:B------:R-:W-:Y:S01]  /*5a40*/  LOP3.LUT R5, R10, R25, RZ, 0xc0, !PT ;  /* 0x000000190a057212 */ /* 0x000fe200078ec0ff */
[----:B------:R-:W-:Y:S01]  /*5a50*/  IMAD.MOV.U32 R4, RZ, RZ, 0x1 ;  /* 0x00000001ff047424 */ /* 0x000fe200078e00ff */
[----:B------:R-:W-:Y:S01]  /*5a60*/  LOP3.LUT R12, R12, R7, RZ, 0xc0, !PT ;  /* 0x000000070c0c7212 */ /* 0x000fe200078ec0ff */
[----:B------:R-:W-:Y:S02]  /*5a70*/  IMAD.MOV R3, RZ, RZ, -R0 ;  /* 0x000000ffff037224 */ /* 0x000fe400078e0a00 */
[----:B------:R-:W-:Y:S02]  /*5a80*/  IMAD R0, R26, R0, R5 ;  /* 0x000000001a007224 */ /* 0x000fe400078e0205 */
[----:B---3--:R-:W-:-:S02]  /*5a90*/  IMAD R3, R3, R30, R14 ;  /* 0x0000001e03037224 */ /* 0x008fc400078e020e */
[----:B------:R-:W-:Y:S02]  /*5aa0*/  @P0 IMAD R21, R15, R13, R24 ;  /* 0x0000000d0f150224 */ /* 0x000fe400078e0218 */
[----:B------:R-:W-:Y:S01]  /*5ab0*/  IMAD R5, R3, R20, R12 ;  /* 0x0000001403057224 */ /* 0x000fe200078e020c */
[----:B------:R-:W-:Y:S01]  /*5ac0*/  PRMT R3, R4, 0x7610, R3 ;  /* 0x0000761004037816 */ /* 0x000fe20000000003 */
[----:B------:R-:W-:-:S05]  /*5ad0*/  IMAD R0, R0, R31, R21 ;  /* 0x0000001f00007224 */ /* 0x000fca00078e0215 */
[----:B------:R-:W-:Y:S02]  /*5ae0*/  SEL R93, R5, R0, !P0 ;  /* 0x00000000055d7207 */ /* 0x000fe40004000000 */
[----:B------:R-:W-:-:S07]  /*5af0*/  SEL R0, R0, R5, !P0 ;  /* 0x0000000500007207 */ /* 0x000fce0004000000 */
.L_x_166:
[----:B------:R-:W-:Y:S01]  /*5b00*/  LOP3.LUT P0, RZ, R3, 0xff, RZ, 0xc0, !PT ;  /* 0x000000ff03ff7812 */ /* 0x000fe2000780c0ff */
[----:B------:R-:W-:-:S12]  /*5b10*/  IMAD.MOV.U32 R92, RZ, RZ, R0 ;  /* 0x000000ffff5c7224 */ /* 0x000fd800078e0000 */
[----:B------:R-:W-:Y:S05]  /*5b20*/  @P0 BRA `(.L_x_169) ;  /* 0xffffffb800480947 */ /* 0x000fea000383ffff */
[----:B------:R-:W-:Y:S05]  /*5b30*/  EXIT ;  /* 0x000000000000794d */ /* 0x000fea0003800000 */
.L_x_8:
[----:B0-----:R-:W-:Y:S01]  /*5b40*/  ULDC.64 UR4, c[0x0][0x650] ;  /* 0x0001940000047ab9 */ /* 0x001fe20000000a00 */
        /* <DEDUP_REMOVED lines=25> */
.L_x_171:
[----:B------:R-:W0:Y:S01]  /*5ce0*/  LDC.64 R28, c[0x0][0x640] ;  /* 0x00019000ff1c7b82 */ /* 0x000e220000000a00 */
[-CC-:B------:R-:W-:Y:S01]  /*5cf0*/  SHF.R.U64 R22, R12, R6.reuse, R13.reuse ;  /* 0x000000060c167219 */ /* 0x180fe2000000120d */
[----:B------:R-:W-:Y:S01]  /*5d00*/  IMAD.MOV.U32 R30, RZ, RZ, 0x1 ;  /* 0x00000001ff1e7424 */ /* 0x000fe200078e00ff */
[----:B------:R-:W-:Y:S02]  /*5d10*/  SHF.R.U32.HI R6, RZ, R6, R13 ;  /* 0x00000006ff067219 */ /* 0x000fe4000001160d */
        /* <DEDUP_REMOVED lines=8> */
[----:B------:R-:W-:Y:S01]  /*5da0*/  IMAD.IADD R9, R9, 0x1, R11 ;  /* 0x0000000109097824 */ /* 0x000fe200078e020b */
[----:B0-----:R-:W-:-:S04]  /*5db0*/  ISETP.NE.U32.AND P0, PT, R28, RZ, PT ;  /* 0x000000ff1c00720c */ /* 0x001fc80003f05070 */
[----:B------:R-:W-:Y:S02]  /*5dc0*/  ISETP.NE.AND.EX P0, PT, R29, RZ, PT, P0 ;  /* 0x000000ff1d00720c */ /* 0x000fe40003f05300 */
[----:B------:R-:W0:Y:S01]  /*5dd0*/  LDC R20, c[0x0][0x600] ;  /* 0x00018000ff147b82 */ /* 0x000e220000000800 */
[-CC-:B-1----:R-:W-:Y:S01]  /*5de0*/  SHF.R.U64 R14, R8, R10.reuse, R9.reuse ;  /* 0x0000000a080e7219 */ /* 0x182fe20000001209 */
[----:B------:R-:W-:Y:S01]  /*5df0*/  IMAD.MOV.U32 R8, RZ, RZ, -0x1 ;  /* 0xffffffffff087424 */ /* 0x000fe200078e00ff */
[----:B------:R-:W-:-:S05]  /*5e00*/  SHF.R.U32.HI R9, RZ, R10, R9 ;  /* 0x0000000aff097219 */ /* 0x000fca0000011609 */
[----:B------:R-:W1:Y:S01]  /*5e10*/  LDC R26, c[0x0][0x648] ;  /* 0x00019200ff1a7b82 */ /* 0x000e620000000800 */
[-CC-:B--2---:R-:W-:Y:S02]  /*5e20*/  SHF.R.U64 R21, R14, R12.reuse, R9.reuse ;  /* 0x0000000c0e157219 */ /* 0x184fe40000001209 */
[----:B------:R-:W-:-:S05]  /*5e30*/  SHF.R.U32.HI R6, RZ, R12, R9 ;  /* 0x0000000cff067219 */ /* 0x000fca0000011609 */
[----:B------:R-:W2:Y:S01]  /*5e40*/  LDC R27, c[0x0][0x638] ;  /* 0x00018e00ff1b7b82 */ /* 0x000ea20000000800 */
[-C--:B---3--:R-:W-:Y:S02]  /*5e50*/  SHF.L.U32 R8, R8, R25.reuse, RZ ;  /* 0x0000001908087219 */ /* 0x088fe400000006ff */
[-CC-:B------:R-:W-:Y:S02]  /*5e60*/  SHF.R.U64 R23, R21, R25.reuse, R6.reuse ;  /* 0x0000001915177219 */ /* 0x180fe40000001206 */
[----:B------:R-:W-:Y:S02]  /*5e70*/  LOP3.LUT R32, RZ, R8, RZ, 0x33, !PT ;  /* 0x00000008ff207212 */ /* 0x000fe400078e33ff */
[----:B------:R-:W-:Y:S01]  /*5e80*/  SHF.R.U32.HI R9, RZ, R25, R6 ;  /* 0x00000019ff097219 */ /* 0x000fe20000011606 */
[----:B------:R-:W3:Y:S01]  /*5e90*/  LDC R31, c[0x0][0x610] ;  /* 0x00018400ff1f7b82 */ /* 0x000ee20000000800 */
[----:B------:R-:W-:Y:S01]  /*5ea0*/  IMAD.MOV.U32 R8, RZ, RZ, R23 ;  /* 0x000000ffff087224 */ /* 0x000fe200078e0017 */
[----:B------:R-:W-:Y:S06]  /*5eb0*/  @!P0 BRA `(.L_x_172) ;  /* 0x0000000000288947 */ /* 0x000fec0003800000 */
        /* <DEDUP_REMOVED lines=10> */
.L_x_172:
[----:B------:R-:W-:Y:S02]  /*5f60*/  ISETP.NE.AND P0, PT, R2, 0x1, PT ;  /* 0x000000010200780c */ /* 0x000fe40003f05270 */
[----:B-1----:R-:W-:Y:S01]  /*5f70*/  SHF.R.U64 R6, R8, R26, R9 ;  /* 0x0000001a08067219 */ /* 0x002fe20000001209 */
[----:B0-----:R-:W-:Y:S01]  /*5f80*/  VIADD R9, R20, 0xffffffff ;  /* 0xffffffff14097836 */ /* 0x001fe20000000000 */
[----:B------:R-:W-:Y:S02]  /*5f90*/  SHF.L.U32 R30, R30, R25, RZ ;  /* 0x000000191e1e7219 */ /* 0x000fe400000006ff */
[----:B------:R-:W-:Y:S01]  /*5fa0*/  LOP3.LUT R5, R21, R32, RZ, 0xc0, !PT ;  /* 0x0000002015057212 */ /* 0x000fe200078ec0ff */
[----:B------:R-:W-:-:S04]  /*5fb0*/  IMAD.MOV R8, RZ, RZ, -R6 ;  /* 0x000000ffff087224 */ /* 0x000fc800078e0a06 */
[----:B------:R-:W-:Y:S01]  /*5fc0*/  IMAD R6, R30, R6, R5 ;  /* 0x000000061e067224 */ /* 0x000fe200078e0205 */
[----:B------:R-:W-:Y:S01]  /*5fd0*/  LOP3.LUT R5, R14, R9, RZ, 0xc0, !PT ;  /* 0x000000090e057212 */ /* 0x000fe200078ec0ff */
[----:B------:R-:W-:Y:S02]  /*5fe0*/  @P0 IMAD R3, R7, R24, R4 ;  /* 0x0000001807030224 */ /* 0x000fe400078e0204 */
[----:B--2---:R-:W-:Y:S02]  /*5ff0*/  IMAD R4, R8, R27, R23 ;  /* 0x0000001b08047224 */ /* 0x004fe400078e0217 */
[----:B---3--:R-:W-:Y:S02]  /*6000*/  IMAD R3, R6, R31, R3 ;  /* 0x0000001f06037224 */ /* 0x008fe400078e0203 */
[----:B------:R-:W-:Y:S02]  /*6010*/  IMAD R4, R4, R20, R5 ;  /* 0x0000001404047224 */ /* 0x000fe400078e0205 */
[----:B------:R-:W-:-:S02]  /*6020*/  IMAD.MOV.U32 R8, RZ, RZ, 0x1 ;  /* 0x00000001ff087424 */ /* 0x000fc400078e00ff */
[----:B------:R-:W-:Y:S01]  /*6030*/  IMAD.MOV.U32 R6, RZ, RZ, R22 ;  /* 0x000000ffff067224 */ /* 0x000fe200078e0016 */
[----:B------:R-:W-:Y:S02]  /*6040*/  SEL R20, R4, R3, !P0 ;  /* 0x0000000304147207 */ /* 0x000fe40004000000 */
[----:B------:R-:W-:-:S07]  /*6050*/  SEL R21, R3, R4, !P0 ;  /* 0x0000000403157207 */ /* 0x000fce0004000000 */
.L_x_170:
[----:B------:R-:W-:-:S08]  /*6060*/  NOP ;  /* 0x0000000000007918 */ /* 0x000fd00000000000 */
[----:B------:R-:W0:-:S00]  /*6070*/  USETMAXREG.DEALLOC.CTAPOOL 0x28 ;  /* 0x00000028000079c8 */ /* 0x000e0000080e0500 */
[----:B0-----:R-:W-:-:S13]  /*6080*/  ISETP.NE.AND P0, PT, R0, RZ, PT ;  /* 0x000000ff0000720c */ /* 0x001fda0003f05270 */
[----:B------:R-:W-:Y:S05]  /*6090*/  @P0 EXIT ;  /* 0x000000000000094d */ /* 0x000fea0003800000 */
[----:B------:R-:W-:Y:S01]  /*60a0*/  LOP3.LUT P0, RZ, R8, 0xff, RZ, 0xc0, !PT ;  /* 0x000000ff08ff7812 */ /* 0x000fe2000780c0ff */
[----:B------:R-:W-:Y:S02]  /*60b0*/  IMAD.MOV.U32 R0, RZ, RZ, 0x1 ;  /* 0x00000001ff007424 */ /* 0x000fe400078e00ff */
[----:B------:R-:W-:-:S10]  /*60c0*/  IMAD.MOV.U32 R3, RZ, RZ, RZ ;  /* 0x000000ffff037224 */ /* 0x000fd400078e00ff */
[----:B------:R-:W-:Y:S05]  /*60d0*/  @!P0 BRA `(.L_x_173) ;  /* 0x0000000c00488947 */ /* 0x000fea0003800000 */
[----:B------:R-:W0:Y:S01]  /*60e0*/  LDC R0, c[0x0][0x28c] ;  /* 0x0000a300ff007b82 */ /* 0x000e220000000800 */
[----:B------:R-:W1:Y:S01]  /*60f0*/  S2R R11, SR_CgaCtaId ;  /* 0x00000000000b7919 */ /* 0x000e620000008800 */
[----:B------:R-:W-:Y:S01]  /*6100*/  ULDC UR5, c[0x0][0x658] ;  /* 0x0001960000057ab9 */ /* 0x000fe20000000800 */
[----:B------:R-:W-:Y:S01]  /*6110*/  UMOV UR7, 0xffffffff ;  /* 0xffffffff00077882 */ /* 0x000fe20000000000 */
[----:B------:R-:W-:Y:S01]  /*6120*/  ULDC UR6, c[0x0][0xc] ;  /* 0x0000030000067ab9 */ /* 0x000fe20000000800 */
[----:B------:R-:W-:Y:S01]  /*6130*/  USHF.L.U32 UR8, UR7, UR5, URZ ;  /* 0x0000000507087299 */ /* 0x000fe2000800063f */
[----:B------:R-:W-:Y:S01]  /*6140*/  BSSY B0, `(.L_x_173) ;  /* 0x00000cb000007945 */ /* 0x000fe20003800000 */
[----:B------:R-:W-:Y:S01]  /*6150*/  UMOV UR9, 0x1 ;  /* 0x0000000100097882 */ /* 0x000fe20000000000 */
[----:B------:R-:W-:Y:S01]  /*6160*/  ULDC UR7, c[0x0][0x10] ;  /* 0x0000040000077ab9 */ /* 0x000fe20000000800 */
[----:B------:R-:W-:Y:S01]  /*6170*/  USHF.L.U32 UR18, UR9, UR5, URZ ;  /* 0x0000000509127299 */ /* 0x000fe2000800063f */
[----:B------:R-:W-:Y:S01]  /*6180*/  IMAD.MOV.U32 R9, RZ, RZ, 0x1 ;  /* 0x00000001ff097424 */ /* 0x000fe200078e00ff */
[----:B------:R-:W-:Y:S01]  /*6190*/  UIMAD.WIDE.U32 UR6, UR6, UR7, URZ ;  /* 0x00000007060672a5 */ /* 0x000fe2000f8e003f */
[----:B------:R-:W-:Y:S01]  /*61a0*/  LOP3.LUT R8, R19, 0x2, RZ, 0xfc, !PT ;  /* 0x0000000213087812 */ /* 0x000fe200078efcff */
[----:B------:R-:W-:Y:S01]  /*61b0*/  ULDC UR5, c[0x0][0x14] ;  /* 0x0000050000057ab9 */ /* 0x000fe20000000800 */
[----:B------:R-:W-:Y:S01]  /*61c0*/  ULDC UR4, c[0x0][0x600] ;  /* 0x0001800000047ab9 */ /* 0x000fe20000000800 */
[----:B------:R-:W-:-:S02]  /*61d0*/  UIMAD.WIDE.U32 UR22, UR6, UR5, URZ ;  /* 0x00000005061672a5 */ /* 0x000fc4000f8e003f */
[----:B------:R-:W-:Y:S02]  /*61e0*/  UIMAD UR13, UR7, UR5, URZ ;  /* 0x00000005070d72a4 */ /* 0x000fe4000f8e023f */
[----:B------:R-:W-:Y:S02]  /*61f0*/  UIADD3 UR4, UR4, -0x1, URZ ;  /* 0xffffffff04047890 */ /* 0x000fe4000fffe03f */
[----:B------:R-:W-:Y:S02]  /*6200*/  ULOP3.LUT UR17, URZ, UR8, URZ, 0x33, !UPT ;  /* 0x000000083f117292 */ /* 0x000fe4000f8e333f */
[----:B------:R-:W-:Y:S01]  /*6210*/  UIADD3 UR13, UR23, UR13, URZ ;  /* 0x0000000d170d7290 */ /* 0x000fe2000fffe03f */
[----:B0-----:R-:W-:Y:S01]  /*6220*/  VIADD R0, R0, 0x1f ;  /* 0x0000001f00007836 */ /* 0x001fe20000000000 */
[----:B------:R-:W-:-:S04]  /*6230*/  ULDC.64 UR24, c[0x0][0x198] ;  /* 0x0000660000187ab9 */ /* 0x000fc80000000a00 */
[----:B------:R-:W-:-:S04]  /*6240*/  SHF.R.S32.HI R3, RZ, 0x1f, R0 ;  /* 0x0000001fff037819 */ /* 0x000fc80000011400 */
[----:B------:R-:W-:Y:S01]  /*6250*/  LEA.HI R10, R3, R0, RZ, 0x5 ;  /* 0x00000000030a7211 */ /* 0x000fe200078f28ff */
[C---:B-1----:R-:W-:Y:S02]  /*6260*/  IMAD.SHL.U32 R4, R11.reuse, 0x400, RZ ;  /* 0x000004000b047824 */ /* 0x042fe400078e00ff */
[----:B------:R-:W-:Y:S01]  /*6270*/  IMAD.SHL.U32 R11, R11, 0x20, RZ ;  /* 0x000000200b0b7824 */ /* 0x000fe200078e00ff */
[----:B------:R-:W-:Y:S01]  /*6280*/  SHF.R.S32.HI R10, RZ, 0x5, R10 ;  /* 0x00000005ff0a7819 */ /* 0x000fe2000001140a */
[----:B------:R-:W-:Y:S01]  /*6290*/  IMAD.MOV.U32 R0, RZ, RZ, 0x1 ;  /* 0x00000001ff007424 */ /* 0x000fe200078e00ff */
[----:B------:R-:W-:Y:S01]  /*62a0*/  LOP3.LUT R4, R4, 0x400, RZ, 0xc0, !PT ;  /* 0x0000040004047812 */ /* 0x000fe200078ec0ff */
[----:B------:R-:W-:Y:S01]  /*62b0*/  IMAD.MOV.U32 R3, RZ, RZ, RZ ;  /* 0x000000ffff037224 */ /* 0x000fe200078e00ff */
[----:B------:R-:W-:Y:S01]  /*62c0*/  LOP3.LUT R11, R11, 0x20, RZ, 0xc0, !PT ;  /* 0x000000200b0b7812 */ /* 0x000fe200078ec0ff */
[----:B------:R-:W-:Y:S01]  /*62d0*/  VIADD R13, R10, 0x1 ;  /* 0x000000010a0d7836 */ /* 0x000fe20000000000 */
[----:B------:R-:W-:-:S07]  /*62e0*/  LOP3.LUT R12, R4, 0x2c280, RZ, 0xfc, !PT ;  /* 0x0002c280040c7812 */ /* 0x000fce00078efcff */
.L_x_184:
[----:B------:R-:W-:-:S03]  /*62f0*/  UMOV UR5, 0xffffffff ;  /* 0xffffffff00057882 */ /* 0x000fc60000000000 */
[----:B------:R-:W-:Y:S05]  /*6300*/  BRA.DIV UR5, `(.L_x_174) ;  /* 0x0000001a052c7947 */ /* 0x000fea000b800000 */
[----:B------:R-:W-:-:S13]  /*6310*/  ELECT P6, URZ, PT ;  /* 0x00000000003f782f */ /* 0x000fda00038c0000 */
.L_x_213:
[----:B------:R-:W0:Y:S01]  /*6320*/  LDC R4, c[0x0][0x28c] ;  /* 0x0000a300ff047b82 */ /* 0x000e220000000800 */
[----:B------:R-:W-:Y:S01]  /*6330*/  BSSY B1, `(.L_x_175) ;  /* 0x0000038000017945 */ /* 0x000fe20003800000 */
[----:B0-----:R-:W-:-:S13]  /*6340*/  ISETP.LT.OR P6, PT, R4, 0x1, !P6 ;  /* 0x000000010400780c */ /* 0x001fda00077c1670 */
[----:B------:R-:W-:Y:S05]  /*6350*/  @P6 BRA `(.L_x_176) ;  /* 0x0000000000d46947 */ /* 0x000fea0003800000 */
[----:B------:R-:W-:Y:S02]  /*6360*/  IMAD R20, R20, 0x40, R11 ;  /* 0x0000004014147824 */ /* 0x000fe400078e020b */
[----:B------:R-:W-:Y:S02]  /*6370*/  IMAD.SHL.U32 R21, R21, 0x100, RZ ;  /* 0x0000010015157824 */ /* 0x000fe400078e00ff */
[----:B------:R-:W-:Y:S02]  /*6380*/  IMAD.MOV.U32 R24, RZ, RZ, RZ ;  /* 0x000000ffff187224 */ /* 0x000fe400078e00ff */
[----:B------:R-:W-:Y:S02]  /*6390*/  IMAD.MOV.U32 R4, RZ, RZ, R13 ;  /* 0x000000ffff047224 */ /* 0x000fe400078e000d */
[----:B------:R-:W-:Y:S02]  /*63a0*/  IMAD.MOV.U32 R5, RZ, RZ, R0 ;  /* 0x000000ffff057224 */ /* 0x000fe400078e0000 */
[----:B------:R-:W-:-:S07]  /*63b0*/  IMAD.MOV.U32 R7, RZ, RZ, R3 ;  /* 0x000000ffff077224 */ /* 0x000fce00078e0003 */
.L_x_179:
[----:B------:R-:W0:Y:S01]  /*63c0*/  S2R R15, SR_CgaCtaId ;  /* 0x00000000000f7919 */ /* 0x000e220000008800 */
[----:B------:R-:W-:Y:S02]  /*63d0*/  MOV R14, 0x400 ;  /* 0x00000400000e7802 */ /* 0x000fe40000000f00 */
[----:B------:R-:W-:Y:S02]  /*63e0*/  LOP3.LUT P1, RZ, R18, 0x7f, RZ, 0xc0, !PT ;  /* 0x0000007f12ff7812 */ /* 0x000fe4000782c0ff */
[----:B0-----:R-:W-:Y:S02]  /*63f0*/  LEA R22, R15, R14, 0x18 ;  /* 0x0000000e0f167211 */ /* 0x001fe400078ec0ff */
[----:B------:R-:W-:-:S09]  /*6400*/  SHF.L.U32 R14, R5, 0x1f, RZ ;  /* 0x0000001f050e7819 */ /* 0x000fd200000006ff */
[----:B------:R-:W0:Y:S01]  /*6410*/  @!P1 LDC R15, c[0x0][0x500] ;  /* 0x00014000ff0f9b82 */ /* 0x000e220000000800 */
[----:B------:R-:W-:-:S04]  /*6420*/  IMAD R23, R7, 0x8, R22 ;  /* 0x0000000807177824 */ /* 0x000fc800078e0216 */
[----:B------:R-:W1:Y:S02]  /*6430*/  SYNCS.PHASECHK.TRANS64.TRYWAIT P0, [R23+URZ+0xb0], R14 ;  /* 0x0000b00e170075a7 */ /* 0x000e64000800017f */
[----:B-1----:R-:W-:Y:S05]  /*6440*/  @!P0 BRA `(.L_x_177) ;  /* 0x0000001400fc8947 */ /* 0x002fea0003800000 */
.L_x_214:
[----:B-1----:R-:W-:Y:S01]  /*6450*/  PRMT R14, R8, 0x9910, RZ ;  /* 0x00009910080e7816 */ /* 0x002fe200000000ff */
[----:B0-----:R0:W-:Y:S03]  /*6460*/  @!P1 SYNCS.ARRIVE.TRANS64 RZ, [R23+URZ], R15 ;  /* 0x0000000f17ff99a7 */ /* 0x0011e6000800003f */
[----:B------:R-:W-:-:S13]  /*6470*/  ISETP.NE.AND P0, PT, R14, 0x2, PT ;  /* 0x000000020e00780c */ /* 0x000fda0003f05270 */
[----:B0-----:R-:W-:Y:S05]  /*6480*/  @P0 BRA `(.L_x_178) ;  /* 0x0000000000040947 */ /* 0x001fea0003800000 */
[----:B------:R-:W-:Y:S01]  /*6490*/  BPT.TRAP 0x1 ;  /* 0x000000040000795c */ /* 0x000fe20000300000 */
.L_x_178:
[----:B------:R-:W-:Y:S01]  /*64a0*/  R2UR UR19, R22 ;  /* 0x00000000161372ca */ /* 0x000fe200000e0000 */
[----:B------:R-:W-:Y:S01]  /*64b0*/  IMAD R22, R7, 0x2000, R22 ;  /* 0x0000200007167824 */ /* 0x000fe200078e0216 */
[----:B------:R-:W-:Y:S01]  /*64c0*/  R2UR UR9, R23 ;  /* 0x00000000170972ca */ /* 0x000fe200000e0000 */
[----:B------:R-:W-:Y:S01]  /*64d0*/  IMAD R14, R7, 0x800, R12 ;  /* 0x00000800070e7824 */ /* 0x000fe200078e020c */
[----:B------:R-:W-:Y:S01]  /*64e0*/  UIADD3 UR6, UP0, UR24, 0xf0, URZ ;  /* 0x000000f018067890 */ /* 0x000fe2000ff1e03f */
[----:B------:R-:W-:Y:S01]  /*64f0*/  VIADD R4, R4, 0xffffffff ;  /* 0xffffffff04047836 */ /* 0x000fe20000000000 */
[----:B------:R-:W-:Y:S01]  /*6500*/  R2UR UR5, R22 ;  /* 0x00000000160572ca */ /* 0x000fe200000e0000 */
[----:B------:R-:W-:Y:S01]  /*6510*/  UIADD3 UR26, UP1, UR24, 0x1f0, URZ ;  /* 0x000001f0181a7890 */ /* 0x000fe2000ff3e03f */
[----:B------:R-:W-:Y:S01]  /*6520*/  R2UR UR8, R14 ;  /* 0x000000000e0872ca */ /* 0x000fe200000e0000 */
[----:B------:R-:W-:Y:S01]  /*6530*/  UIADD3.X UR7, URZ, UR25, URZ, UP0, !UPT ;  /* 0x000000193f077290 */ /* 0x000fe200087fe43f */
[----:B------:R-:W-:Y:S01]  /*6540*/  R2UR UR11, R21 ;  /* 0x00000000150b72ca */ /* 0x000fe200000e0000 */
[----:B------:R-:W-:Y:S01]  /*6550*/  VIADD R7, R7, 0x1 ;  /* 0x0000000107077836 */ /* 0x000fe20000000000 */
[----:B------:R-:W-:Y:S01]  /*6560*/  R2UR UR10, R24 ;  /* 0x00000000180a72ca */ /* 0x000fe200000e0000 */
[----:B------:R-:W-:Y:S01]  /*6570*/  UIADD3.X UR27, URZ, UR25, URZ, UP1, !UPT ;  /* 0x000000193f1b7290 */ /* 0x000fe20008ffe43f */
[----:B------:R-:W-:Y:S01]  /*6580*/  R2UR UR12, R6 ;  /* 0x00000000060c72ca */ /* 0x000fe200000e0000 */
[----:B------:R-:W-:Y:S01]  /*6590*/  UMOV UR14, 0x0 ;  /* 0x00000000000e7882 */ /* 0x000fe20000000000 */
[----:B------:R-:W-:Y:S01]  /*65a0*/  R2UR UR20, R20 ;  /* 0x00000000141472ca */ /* 0x000fe200000e0000 */
[----:B------:R-:W-:Y:S01]  /*65b0*/  UMOV UR15, 0x10000000 ;  /* 0x10000000000f7882 */ /* 0x000fe20000000000 */
[----:B------:R-:W-:Y:S01]  /*65c0*/  ISETP.GT.AND P1, PT, R4, 0x1, PT ;  /* 0x000000010400780c */ /* 0x000fe20003f24270 */
[----:B------:R-:W-:Y:S01]  /*65d0*/  UIADD3 UR16, UR5, 0x280, URZ ;  /* 0x0000028005107890 */ /* 0x000fe2000fffe03f */
[----:B------:R-:W-:Y:S01]  /*65e0*/  ISETP.NE.AND P0, PT, R7, 0x16, PT ;  /* 0x000000160700780c */ /* 0x000fe20003f05270 */
[----:B------:R-:W-:Y:S01]  /*65f0*/  UIADD3 UR5, UR19, UR8, URZ ;  /* 0x0000000813057290 */ /* 0x000fe2000fffe03f */
[----:B------:R-:W-:Y:S01]  /*6600*/  VIADD R24, R24, 0x20 ;  /* 0x0000002018187836 */ /* 0x000fe20000000000 */
[----:B------:R-:W-:Y:S01]  /*6610*/  UMOV UR21, 0x30000 ;  /* 0x0003000000157882 */ /* 0x000fe20000000000 */
[----:B------:R-:W-:-:S02]  /*6620*/  SEL R14, RZ, 0x1, P0 ;  /* 0x00000001ff0e7807 */ /* 0x000fc40000000000 */
[----:B------:R-:W-:Y:S01]  /*6630*/  UMOV UR8, UR16 ;  /* 0x0000001000087c82 */ /* 0x000fe20008000000 */
[----:B------:R-:W-:Y:S01]  /*6640*/  SEL R7, R7, RZ, P0 ;  /* 0x000000ff07077207 */ /* 0x000fe20000000000 */
[----:B------:R0:W-:Y:S01]  /*6650*/  UTMALDG.3D [UR8], [UR6], desc[UR14] ;  /* 0x00000e08060075b4 */ /* 0x0001e20008011000 */
[----:B------:R-:W-:Y:S01]  /*6660*/  LOP3.LUT R5, R5, R14, RZ, 0x3c, !PT ;  /* 0x0000000e05057212 */ /* 0x000fe200078e3cff */
[----:B0-----:R-:W-:Y:S01]  /*6670*/  UMOV UR11, UR20 ;  /* 0x00000014000b7c82 */ /* 0x001fe20008000000 */
[----:B------:R-:W-:Y:S02]  /*6680*/  UMOV UR8, UR5 ;  /* 0x0000000500087c82 */ /* 0x000fe40008000000 */
[----:B------:R0:W-:Y:S02]  /*6690*/  UTMALDG.3D.MULTICAST [UR8], [UR26], UR21, desc[UR14] ;  /* 0x00000e081a0073b4 */ /* 0x0001e40008011815 */
[----:B0-----:R-:W-:Y:S05]  /*66a0*/  @P1 BRA `(.L_x_179) ;  /* 0xfffffffc00441947 */ /* 0x001fea000383ffff */
.L_x_176:
[----:B------:R-:W-:Y:S05]  /*66b0*/  BSYNC B1 ;  /* 0x0000000000017941 */ /* 0x000fea0003800000 */
.L_x_175:
[----:B------:R-:W-:Y:S01]  /*66c0*/  LOP3.LUT P1, RZ, R9, 0xff, RZ, 0xc0, !PT ;  /* 0x000000ff09ff7812 */ /* 0x000fe2000782c0ff */
[C---:B------:R-:W-:Y:S01]  /*66d0*/  IMAD.IADD R6, R10.reuse, 0x1, R3 ;  /* 0x000000010a067824 */ /* 0x040fe200078e0203 */
[----:B------:R-:W-:Y:S01]  /*66e0*/  ULDC.64 UR6, c[0x0][0x650] ;  /* 0x0001940000067ab9 */ /* 0x000fe20000000a00 */
[----:B------:R-:W-:Y:S01]  /*66f0*/  ISETP.GE.U32.AND P2, PT, R10, 0x16, PT ;  /* 0x000000160a00780c */ /* 0x000fe20003f46070 */
[----:B------:R-:W-:Y:S01]  /*6700*/  BSSY B1, `(.L_x_180) ;  /* 0x000006c000017945 */ /* 0x000fe20003800000 */
[----:B------:R-:W-:Y:S01]  /*6710*/  IMAD.MOV.U32 R21, RZ, RZ, -0x1 ;  /* 0xffffffffff157424 */ /* 0x000fe200078e00ff */
[----:B------:R-:W-:Y:S01]  /*6720*/  ISETP.GT.U32.AND P0, PT, R6, 0x15, PT ;  /* 0x000000150600780c */ /* 0x000fe20003f04070 */
[----:B------:R-:W-:Y:S01]  /*6730*/  IMAD.MOV.U32 R20, RZ, RZ, -0x1 ;  /* 0xffffffffff147424 */ /* 0x000fe200078e00ff */
[----:B------:R-:W-:Y:S02]  /*6740*/  PRMT R9, RZ, 0x7610, R9 ;  /* 0x00007610ff097816 */ /* 0x000fe40000000009 */
[----:B------:R-:W-:-:S03]  /*6750*/  ISETP.LT.U32.AND P0, PT, R10, 0x16, P0 ;  /* 0x000000160a00780c */ /* 0x000fc60000701070 */
[----:B------:R-:W0:Y:S01]  /*6760*/  @P1 S2R R5, SR_CgaCtaId ;  /* 0x0000000000051919 */ /* 0x000e220000008800 */
[----:B------:R-:W-:-:S04]  /*6770*/  @P1 MOV R4, 0x400 ;  /* 0x0000040000041802 */ /* 0x000fc80000000f00 */
[----:B0-----:R-:W-:Y:S01]  /*6780*/  @P1 LEA R3, R5, R4, 0x18 ;  /* 0x0000000405031211 */ /* 0x001fe200078ec0ff */
[----:B------:R-:W-:-:S03]  /*6790*/  IMAD.WIDE.U32 R4, R6, -0x45d1745d, RZ ;  /* 0xba2e8ba306047825 */ /* 0x000fc600078e00ff */
[----:B------:R0:W-:Y:S01]  /*67a0*/  @P1 SYNCS.ARRIVE.TRANS64.A1T0 RZ, [R3+URZ+0x178], RZ ;  /* 0x000178ff03ff19a7 */ /* 0x0001e2000810003f */
[----:B------:R-:W-:Y:S02]  /*67b0*/  IADD3 R16, P1, R16, UR22, RZ ;  /* 0x0000001610107c10 */ /* 0x000fe4000ff3e0ff */
[----:B------:R-:W-:Y:S02]  /*67c0*/  SHF.R.U32.HI R5, RZ, 0x4, R5 ;  /* 0x00000004ff057819 */ /* 0x000fe40000011605 */
[----:B------:R-:W-:Y:S02]  /*67d0*/  IADD3.X R17, R17, UR13, RZ, P1, !PT ;  /* 0x0000000d11117c10 */ /* 0x000fe40008ffe4ff */
[----:B------:R-:W-:Y:S02]  /*67e0*/  PRMT R4, RZ, 0x7610, R4 ;  /* 0x00007610ff047816 */ /* 0x000fe40000000004 */
[----:B0-----:R-:W-:Y:S02]  /*67f0*/  SEL R3, RZ, 0x1, !P0 ;  /* 0x00000001ff037807 */ /* 0x001fe40004000000 */
[----:B------:R-:W-:-:S02]  /*6800*/  ISETP.GE.U32.AND P0, PT, R16, UR6, PT ;  /* 0x0000000610007c0c */ /* 0x000fc4000bf06070 */
[----:B------:R-:W-:Y:S01]  /*6810*/  LOP3.LUT R0, R0, R3, RZ, 0x3c, !PT ;  /* 0x0000000300007212 */ /* 0x000fe200078e3cff */
[----:B------:R-:W-:Y:S01]  /*6820*/  IMAD R3, R5, -0x16, R6 ;  /* 0xffffffea05037824 */ /* 0x000fe200078e0206 */
[----:B------:R-:W-:Y:S01]  /*6830*/  ISETP.GE.U32.AND.EX P0, PT, R17, UR7, PT, P0 ;  /* 0x0000000711007c0c */ /* 0x000fe2000bf06100 */
[----:B------:R-:W-:Y:S01]  /*6840*/  IMAD.MOV.U32 R6, RZ, RZ, -0x1 ;  /* 0xffffffffff067424 */ /* 0x000fe200078e00ff */
[----:B------:R-:W-:-:S11]  /*6850*/  @P2 LOP3.LUT R0, R0, 0x1, R5, 0x78, !PT ;  /* 0x0000000100002812 */ /* 0x000fd600078e7805 */
[----:B------:R-:W-:Y:S05]  /*6860*/  @P0 BRA `(.L_x_181) ;  /* 0x0000000400540947 */ /* 0x000fea0003800000 */
[----:B------:R-:W0:Y:S01]  /*6870*/  S2R R15, SR_CTAID.X ;  /* 0x00000000000f7919 */ /* 0x000e220000002500 */
[----:B------:R-:W-:Y:S01]  /*6880*/  ULDC.64 UR6, c[0x0][0x628] ;  /* 0x00018a0000067ab9 */ /* 0x000fe20000000a00 */
[----:B------:R-:W-:Y:S01]  /*6890*/  ULDC UR8, c[0x0][0x630] ;  /* 0x00018c0000087ab9 */ /* 0x000fe20000000800 */
[----:B------:R-:W-:Y:S01]  /*68a0*/  ISETP.NE.U32.AND P0, PT, RZ, UR6, PT ;  /* 0x00000006ff007c0c */ /* 0x000fe2000bf05070 */
[----:B------:R-:W1:Y:S01]  /*68b0*/  S2R R20, SR_CTAID.Y ;  /* 0x0000000000147919 */ /* 0x000e620000002600 */
[----:B------:R-:W-:Y:S01]  /*68c0*/  ULDC UR9, c[0x0][0x150] ;  /* 0x0000540000097ab9 */ /* 0x000fe20000000800 */
[----:B------:R-:W-:Y:S01]  /*68d0*/  IMAD.MOV.U32 R4, RZ, RZ, R16 ;  /* 0x000000ffff047224 */ /* 0x000fe200078e0010 */
[----:B------:R-:W-:Y:S01]  /*68e0*/  ISETP.NE.AND.EX P0, PT, RZ, UR7, PT, P0 ;  /* 0x00000007ff007c0c */ /* 0x000fe2000bf05300 */
[----:B------:R-:W-:Y:S01]  /*68f0*/  IMAD.MOV.U32 R5, RZ, RZ, R17 ;  /* 0x000000ffff057224 */ /* 0x000fe200078e0011 */
[----:B0-----:R-:W-:-:S11]  /*6900*/  I2FP.F32.U32 R22, R15 ;  /* 0x0000000f00167245 */ /* 0x001fd60000201000 */
[----:B------:R-:W-:Y:S05]  /*6910*/  @!P0 BRA `(.L_x_182) ;  /* 0x0000000000288947 */ /* 0x000fea0003800000 */
[----:B------:R-:W-:Y:S02]  /*6920*/  ULDC UR5, c[0x0][0x634] ;  /* 0x00018d0000057ab9 */ /* 0x000fe40000000800 */
[----:B------:R-:W-:-:S05]  /*6930*/  IADD3 R5, P0, R16, UR5, RZ ;  /* 0x0000000510057c10 */ /* 0x000fca000ff1e0ff */
[----:B------:R-:W-:-:S04]  /*6940*/  IMAD.X R21, RZ, RZ, R17, P0 ;  /* 0x000000ffff157224 */ /* 0x000fc800000e0611 */
[----:B------:R-:W-:-:S04]  /*6950*/  IMAD.WIDE.U32 R6, R21, UR6, RZ ;  /* 0x0000000615067c25 */ /* 0x000fc8000f8e00ff */
[----:B------:R-:W-:-:S04]  /*6960*/  IMAD.WIDE.U32 R6, P0, R5, UR7, R6 ;  /* 0x0000000705067c25 */ /* 0x000fc8000f800006 */
[----:B------:R-:W-:-:S04]  /*6970*/  IMAD.WIDE.U32 R4, R5, UR6, RZ ;  /* 0x0000000605047c25 */ /* 0x000fc8000f8e00ff */
[----:B------:R-:W-:Y:S01]  /*6980*/  IMAD.MOV.U32 R4, RZ, RZ, R7 ;  /* 0x000000ffff047224 */ /* 0x000fe200078e0007 */
[----:B------:R-:W-:Y:S01]  /*6990*/  IADD3 RZ, P1, R5, R6, RZ ;  /* 0x0000000605ff7210 */ /* 0x000fe20007f3e0ff */
[----:B------:R-:W-:-:S04]  /*69a0*/  IMAD.X R5, RZ, RZ, RZ, P0 ;  /* 0x000000ffff057224 */ /* 0x000fc800000e06ff */
[----:B------:R-:W-:-:S08]  /*69b0*/  IMAD.WIDE.U32.X R4, R21, UR7, R4, P1 ;  /* 0x0000000715047c25 */ /* 0x000fd000088e0404 */
.L_x_182:
[--C-:B------:R-:W-:Y:S01]  /*69c0*/  SHF.R.U64 R14, R4, UR8, R5.reuse ;  /* 0x00000008040e7c19 */ /* 0x100fe20008001205 */
[----:B------:R-:W-:Y:S01]  /*69d0*/  FMUL R22, R22, UR9 ;  /* 0x0000000916167c20 */ /* 0x000fe20008400000 */
[----:B------:R-:W-:Y:S01]  /*69e0*/  SHF.R.U32.HI R4, RZ, UR8, R5 ;  /* 0x00000008ff047c19 */ /* 0x000fe20008011605 */
[----:B------:R-:W0:Y:S01]  /*69f0*/  LDC R6, c[0x0][0x144] ;  /* 0x00005100ff067b82 */ /* 0x000e220000000800 */
[----:B------:R-:W-:Y:S01]  /*6a00*/  IADD3 R5, P0, RZ, -R14, RZ ;  /* 0x8000000eff057210 */ /* 0x000fe20007f1e0ff */
[----:B------:R-:W-:Y:S01]  /*6a10*/  ULDC UR5, c[0x0][0x154] ;  /* 0x0000550000057ab9 */ /* 0x000fe20000000800 */
[----:B-1----:R-:W-:Y:S01]  /*6a20*/  I2FP.F32.U32 R7, R20 ;  /* 0x0000001400077245 */ /* 0x002fe20000201000 */
[----:B------:R-:W1:Y:S01]  /*6a30*/  F2I.U32.TRUNC.NTZ R22, R22 ;  /* 0x0000001600167305 */ /* 0x000e62000020f000 */
[----:B------:R-:W-:Y:S01]  /*6a40*/  ULDC.64 UR6, c[0x0][0x620] ;  /* 0x0001880000067ab9 */ /* 0x000fe20000000a00 */
[----:B------:R-:W-:Y:S01]  /*6a50*/  IMAD.X R4, RZ, RZ, ~R4, P0 ;  /* 0x000000ffff047224 */ /* 0x000fe200000e0e04 */
[----:B------:R-:W-:Y:S01]  /*6a60*/  ISETP.NE.AND P2, PT, R2, 0x1, PT ;  /* 0x000000010200780c */ /* 0x000fe20003f45270 */
[----:B------:R-:W-:Y:S01]  /*6a70*/  FMUL R23, R7, UR5 ;  /* 0x0000000507177c20 */ /* 0x000fe20008400000 */
[----:B------:R-:W2:Y:S01]  /*6a80*/  LDC R25, c[0x0][0x148] ;  /* 0x00005200ff197b82 */ /* 0x000ea20000000800 */
[----:B------:R-:W-:Y:S01]  /*6a90*/  IMAD R4, R4, UR6, RZ ;  /* 0x0000000604047c24 */ /* 0x000fe2000f8e02ff */
[----:B------:R-:W-:-:S03]  /*6aa0*/  ULDC UR5, c[0x0][0x618] ;  /* 0x0001860000057ab9 */ /* 0x000fc60000000800 */
[----:B------:R-:W3:Y:S01]  /*6ab0*/  F2I.U32.TRUNC.NTZ R23, R23 ;  /* 0x0000001700177305 */ /* 0x000ee2000020f000 */
[C---:B------:R-:W-:Y:S02]  /*6ac0*/  IMAD R7, R5.reuse, UR7, R4 ;  /* 0x0000000705077c24 */ /* 0x040fe4000f8e0204 */
[----:B------:R-:W-:Y:S01]  /*6ad0*/  IMAD.WIDE.U32 R4, R5, UR6, R16 ;  /* 0x0000000605047c25 */ /* 0x000fe2000f8e0010 */
[----:B------:R-:W-:Y:S02]  /*6ae0*/  ULDC.64 UR6, c[0x0][0x640] ;  /* 0x0001900000067ab9 */ /* 0x000fe40000000a00 */
[----:B------:R-:W-:Y:S01]  /*6af0*/  ISETP.NE.U32.AND P0, PT, RZ, UR6, PT ;  /* 0x00000006ff007c0c */ /* 0x000fe2000bf05070 */
[----:B------:R-:W-:Y:S02]  /*6b00*/  IMAD.IADD R5, R5, 0x1, R7 ;  /* 0x0000000105057824 */ /* 0x000fe400078e0207 */
[----:B-1----:R-:W-:Y:S01]  /*6b10*/  IMAD.MOV R22, RZ, RZ, -R22 ;  /* 0x000000ffff167224 */ /* 0x002fe200078e0a16 */
[----:B------:R-:W-:-:S02]  /*6b20*/  ISETP.NE.AND.EX P0, PT, RZ, UR7, PT, P0 ;  /* 0x00000007ff007c0c */ /* 0x000fc4000bf05300 */
[----:B------:R-:W-:Y:S01]  /*6b30*/  SHF.R.U64 R21, R4, UR5, R5 ;  /* 0x0000000504157c19 */ /* 0x000fe20008001205 */
[----:B0-----:R-:W-:Y:S01]  /*6b40*/  IMAD R15, R6, R22, R15 ;  /* 0x00000016060f7224 */ /* 0x001fe200078e020f */
[----:B------:R-:W-:Y:S01]  /*6b50*/  SHF.R.U32.HI R4, RZ, UR5, R5 ;  /* 0x00000005ff047c19 */ /* 0x000fe20008011605 */
[----:B------:R-:W-:Y:S01]  /*6b60*/  ULDC UR5, c[0x0][0x608] ;  /* 0x0001820000057ab9 */ /* 0x000fe20000000800 */
[----:B---3--:R-:W-:Y:S02]  /*6b70*/  IMAD.MOV R6, RZ, RZ, -R23 ;  /* 0x000000ffff067224 */ /* 0x008fe400078e0a17 */
[--C-:B------:R-:W-:Y:S02]  /*6b80*/  SHF.R.U64 R22, R21, UR5, R4.reuse ;  /* 0x0000000515167c19 */ /* 0x100fe40008001204 */
[----:B------:R-:W-:Y:S01]  /*6b90*/  SHF.R.U32.HI R5, RZ, UR5, R4 ;  /* 0x00000005ff057c19 */ /* 0x000fe20008011604 */
[----:B------:R-:W-:Y:S01]  /*6ba0*/  ULDC UR5, c[0x0][0x658] ;  /* 0x0001960000057ab9 */ /* 0x000fe20000000800 */
[----:B--2---:R-:W-:-:S02]  /*6bb0*/  @P2 IMAD R15, R25, R6, R20 ;  /* 0x00000006190f2224 */ /* 0x004fc400078e0214 */
[--C-:B------:R-:W-:Y:S02]  /*6bc0*/  SHF.R.U64 R20, R22, UR5, R5.reuse ;  /* 0x0000000516147c19 */ /* 0x100fe40008001205 */
[----:B------:R-:W-:-:S03]  /*6bd0*/  SHF.R.U32.HI R23, RZ, UR5, R5 ;  /* 0x00000005ff177c19 */ /* 0x000fc60008011605 */
[----:B------:R-:W-:Y:S02]  /*6be0*/  IMAD.MOV.U32 R6, RZ, RZ, R20 ;  /* 0x000000ffff067224 */ /* 0x000fe400078e0014 */
[----:B------:R-:W-:Y:S01]  /*6bf0*/  IMAD.MOV.U32 R5, RZ, RZ, R23 ;  /* 0x000000ffff057224 */ /* 0x000fe200078e0017 */
[----:B------:R-:W-:Y:S06]  /*6c00*/  @!P0 BRA `(.L_x_183) ;  /* 0x00000000002c8947 */ /* 0x000fec0003800000 */
        /* <DEDUP_REMOVED lines=9> */
[----:B------:R-:W-:-:S04]  /*6ca0*/  IMAD.WIDE.U32.X R4, R23, UR7, R4, P1 ;  /* 0x0000000717047c25 */ /* 0x000fc800088e0404 */
[----:B------:R-:W-:-:S07]  /*6cb0*/  IMAD.MOV.U32 R6, RZ, RZ, R4 ;  /* 0x000000ffff067224 */ /* 0x000fce00078e0004 */
.L_x_183:
[----:B------:R-:W-:Y:S01]  /*6cc0*/  ULDC UR5, c[0x0][0x648] ;  /* 0x0001920000057ab9 */ /* 0x000fe20000000800 */
[----:B------:R-:W-:Y:S01]  /*6cd0*/  LOP3.LUT R4, R22, UR17, RZ, 0xc0, !PT ;  /* 0x0000001116047c12 */ /* 0x000fe2000f8ec0ff */
[----:B------:R-:W-:Y:S01]  /*6ce0*/  ULDC UR6, c[0x0][0x610] ;  /* 0x0001840000067ab9 */ /* 0x000fe20000000800 */
[----:B------:R-:W-:Y:S01]  /*6cf0*/  SHF.R.U64 R5, R6, UR5, R5 ;  /* 0x0000000506057c19 */ /* 0x000fe20008001205 */
[----:B------:R-:W-:Y:S01]  /*6d00*/  ULDC UR5, c[0x0][0x638] ;  /* 0x00018e0000057ab9 */ /* 0x000fe20000000800 */
[----:B------:R-:W-:-:S03]  /*6d10*/  LOP3.LUT R21, R21, UR4, RZ, 0xc0, !PT ;  /* 0x0000000415157c12 */ /* 0x000fc6000f8ec0ff */
[----:B------:R-:W-:Y:S02]  /*6d20*/  IMAD.MOV R7, RZ, RZ, -R5 ;  /* 0x000000ffff077224 */ /* 0x000fe400078e0a05 */
[----:B------:R-:W-:Y:S02]  /*6d30*/  IMAD R4, R5, UR18, R4 ;  /* 0x0000001205047c24 */ /* 0x000fe4000f8e0204 */
[----:B------:R-:W-:Y:S01]  /*6d40*/  IMAD R20, R7, UR5, R20 ;  /* 0x0000000507147c24 */ /* 0x000fe2000f8e0214 */
[----:B------:R-:W-:Y:S01]  /*6d50*/  ULDC UR5, c[0x0][0x600] ;  /* 0x0001800000057ab9 */ /* 0x000fe20000000800 */
[----:B------:R-:W-:Y:S02]  /*6d60*/  IMAD R15, R4, UR6, R15 ;  /* 0x00000006040f7c24 */ /* 0x000fe4000f8e020f */
[----:B------:R-:W-:Y:S02]  /*6d70*/  IMAD R6, R20, UR5, R21 ;  /* 0x0000000514067c24 */ /* 0x000fe4000f8e0215 */
[----:B------:R-:W-:-:S03]  /*6d80*/  IMAD.MOV.U32 R4, RZ, RZ, 0x1 ;  /* 0x00000001ff047424 */ /* 0x000fc600078e00ff */
[----:B------:R-:W-:Y:S02]  /*6d90*/  SEL R20, R6, R15, !P2 ;  /* 0x0000000f06147207 */ /* 0x000fe40005000000 */
[----:B------:R-:W-:Y:S01]  /*6da0*/  SEL R21, R15, R6, !P2 ;  /* 0x000000060f157207 */ /* 0x000fe20005000000 */
[----:B------:R-:W-:-:S07]  /*6db0*/  IMAD.MOV.U32 R6, RZ, RZ, R14 ;  /* 0x000000ffff067224 */ /* 0x000fce00078e000e */
.L_x_181:
[----:B------:R-:W-:Y:S05]  /*6dc0*/  BSYNC B1 ;  /* 0x0000000000017941 */ /* 0x000fea0003800000 */
.L_x_180:
[----:B------:R-:W-:-:S13]  /*6dd0*/  LOP3.LUT P0, RZ, R4, 0xff, RZ, 0xc0, !PT ;  /* 0x000000ff04ff7812 */ /* 0x000fda000780c0ff */
[----:B------:R-:W-:Y:S05]  /*6de0*/  @P0 BRA `(.L_x_184) ;  /* 0xfffffff400400947 */ /* 0x000fea000383ffff */
[----:B------:R-:W-:Y:S05]  /*6df0*/  BSYNC B0 ;  /* 0x0000000000007941 */ /* 0x000fea0003800000 */
.L_x_173:
[----:B------:R-:W-:-:S03]  /*6e00*/  UMOV UR5, 0xffffffff ;  /* 0xffffffff00057882 */ /* 0x000fc60000000000 */
[----:B------:R-:W-:Y:S05]  /*6e10*/  BRA.DIV UR5, `(.L_x_185) ;  /* 0x0000000e059c7947 */ /* 0x000fea000b800000 */
[----:B------:R-:W-:-:S13]  /*6e20*/  ELECT P6, URZ, PT ;  /* 0x00000000003f782f */ /* 0x000fda00038c0000 */
.L_x_217:
[----:B------:R-:W-:Y:S04]  /*6e30*/  BSSY B0, `(.L_x_186) ;  /* 0x00000cd000007945 */ /* 0x000fe80003800000 */
[----:B------:R-:W-:Y:S05]  /*6e40*/  @!P6 BRA `(.L_x_187) ;  /* 0x0000000c002ce947 */ /* 0x000fea0003800000 */
[----:B------:R-:W-:-:S04]  /*6e50*/  LOP3.LUT R19, R19, 0x2, RZ, 0xfc, !PT ;  /* 0x0000000213137812 */ /* 0x000fc800078efcff */
[----:B------:R-:W-:-:S13]  /*6e60*/  ISETP.NE.AND P0, PT, R19, 0x3, PT ;  /* 0x000000031300780c */ /* 0x000fda0003f05270 */
[----:B------:R-:W-:Y:S05]  /*6e70*/  @!P0 BRA `(.L_x_188) ;  /* 0x0000000000048947 */ /* 0x000fea0003800000 */
[----:B------:R-:W-:Y:S01]  /*6e80*/  BPT.TRAP 0x1 ;  /* 0x000000040000795c */ /* 0x000fe20000300000 */
.L_x_188:
[----:B------:R-:W0:Y:S01]  /*6e90*/  S2R R5, SR_CgaCtaId ;  /* 0x0000000000057919 */ /* 0x000e220000008800 */
[----:B------:R-:W-:Y:S02]  /*6ea0*/  MOV R2, 0x400 ;  /* 0x0000040000027802 */ /* 0x000fe40000000f00 */
[----:B------:R-:W-:Y:S02]  /*6eb0*/  SHF.L.U32 R4, R0, 0x1f, RZ ;  /* 0x0000001f00047819 */ /* 0x000fe400000006ff */
[----:B0-----:R-:W-:-:S05]  /*6ec0*/  LEA R2, R5, R2, 0x18 ;  /* 0x0000000205027211 */ /* 0x001fca00078ec0ff */
[----:B------:R-:W-:-:S04]  /*6ed0*/  VIADD R2, R2, 0xb0 ;  /* 0x000000b002027836 */ /* 0x000fc80000000000 */
[C---:B------:R-:W-:Y:S02]  /*6ee0*/  IMAD R7, R3.reuse, 0x8, R2 ;  /* 0x0000000803077824 */ /* 0x040fe400078e0202 */
[----:B------:R-:W-:Y:S02]  /*6ef0*/  VIADD R3, R3, 0x1 ;  /* 0x0000000103037836 */ /* 0x000fe40000000000 */
[----:B------:R-:W0:Y:S03]  /*6f00*/  SYNCS.PHASECHK.TRANS64.TRYWAIT P0, [R7+URZ], R4 ;  /* 0x00000004070075a7 */ /* 0x000e26000800017f */
[----:B------:R-:W-:-:S04]  /*6f10*/  ISETP.NE.AND P1, PT, R3, 0x16, PT ;  /* 0x000000160300780c */ /* 0x000fc80003f25270 */
[----:B------:R-:W-:Y:S02]  /*6f20*/  SEL R5, RZ, 0x1, P1 ;  /* 0x00000001ff057807 */ /* 0x000fe40000800000 */
[----:B------:R-:W-:Y:S02]  /*6f30*/  SEL R3, R3, RZ, P1 ;  /* 0x000000ff03037207 */ /* 0x000fe40000800000 */
[----:B------:R-:W-:-:S03]  /*6f40*/  LOP3.LUT R6, R0, R5, RZ, 0x3c, !PT ;  /* 0x0000000500067212 */ /* 0x000fc600078e3cff */
[----:B------:R-:W-:Y:S01]  /*6f50*/  IMAD R8, R3, 0x8, R2 ;  /* 0x0000000803087824 */ /* 0x000fe200078e0202 */
[----:B------:R-:W-:Y:S01]  /*6f60*/  SHF.L.U32 R5, R6, 0x1f, RZ ;  /* 0x0000001f06057819 */ /* 0x000fe200000006ff */
[----:B0-----:R-:W-:Y:S06]  /*6f70*/  @!P0 BRA `(.L_x_189) ;  /* 0x0000000c00648947 */ /* 0x001fec0003800000 */
.L_x_218:
[----:B------:R-:W1:Y:S01]  /*6f80*/  SYNCS.PHASECHK.TRANS64.TRYWAIT P0, [R8+URZ], R5 ;  /* 0x00000005080075a7 */ /* 0x000e62000800017f */
[----:B------:R-:W-:-:S05]  /*6f90*/  VIADD R0, R3, 0x1 ;  /* 0x0000000103007836 */ /* 0x000fca0000000000 */
[----:B------:R-:W-:-:S04]  /*6fa0*/  ISETP.NE.AND P1, PT, R0, 0x16, PT ;  /* 0x000000160000780c */ /* 0x000fc80003f25270 */
[----:B------:R-:W-:Y:S02]  /*6fb0*/  SEL R3, RZ, 0x1, P1 ;  /* 0x00000001ff037807 */ /* 0x000fe40000800000 */
[----:B0-----:R-:W-:Y:S02]  /*6fc0*/  SEL R7, R0, RZ, P1 ;  /* 0x000000ff00077207 */ /* 0x001fe40000800000 */
[----:B------:R-:W-:-:S03]  /*6fd0*/  LOP3.LUT R6, R6, R3, RZ, 0x3c, !PT ;  /* 0x0000000306067212 */ /* 0x000fc600078e3cff */
[----:B------:R-:W-:Y:S01]  /*6fe0*/  IMAD R9, R7, 0x8, R2 ;  /* 0x0000000807097824 */ /* 0x000fe200078e0202 */
[----:B------:R-:W-:Y:S01]  /*6ff0*/  SHF.L.U32 R4, R6, 0x1f, RZ ;  /* 0x0000001f06047819 */ /* 0x000fe200000006ff */
[----:B-1----:R-:W-:Y:S06]  /*7000*/  @!P0 BRA `(.L_x_190) ;  /* 0x0000000c00548947 */ /* 0x002fec0003800000 */
.L_x_219:
[----:B------:R-:W1:Y:S01]  /*7010*/  SYNCS.PHASECHK.TRANS64.TRYWAIT P0, [R9+URZ], R4 ;  /* 0x00000004090075a7 */ /* 0x000e62000800017f */
[----:B------:R-:W-:-:S05]  /*7020*/  VIADD R0, R7, 0x1 ;  /* 0x0000000107007836 */ /* 0x000fca0000000000 */
[----:B------:R-:W-:-:S04]  /*7030*/  ISETP.NE.AND P1, PT, R0, 0x16, PT ;  /* 0x000000160000780c */ /* 0x000fc80003f25270 */
[----:B------:R-:W-:Y:S02]  /*7040*/  SEL R3, RZ, 0x1, P1 ;  /* 0x00000001ff037807 */ /* 0x000fe40000800000 */
[----:B------:R-:W-:Y:S02]  /*7050*/  SEL R7, R0, RZ, P1 ;  /* 0x000000ff00077207 */ /* 0x000fe40000800000 */
[----:B------:R-:W-:-:S03]  /*7060*/  LOP3.LUT R6, R6, R3, RZ, 0x3c, !PT ;  /* 0x0000000306067212 */ /* 0x000fc600078e3cff */
[----:B0-----:R-:W-:Y:S01]  /*7070*/  IMAD R8, R7, 0x8, R2 ;  /* 0x0000000807087824 */ /* 0x001fe200078e0202 */
[----:B------:R-:W-:Y:S01]  /*7080*/  SHF.L.U32 R5, R6, 0x1f, RZ ;  /* 0x0000001f06057819 */ /* 0x000fe200000006ff */
[----:B-1----:R-:W-:Y:S06]  /*7090*/  @!P0 BRA `(.L_x_191) ;  /* 0x0000000c00448947 */ /* 0x002fec0003800000 */
.L_x_220:
        /* <DEDUP_REMOVED lines=9> */
.L_x_221:
        /* <DEDUP_REMOVED lines=9> */
.L_x_222:
        /* <DEDUP_REMOVED lines=9> */
.L_x_223:
        /* <DEDUP_REMOVED lines=9> */
.L_x_224:
        /* <DEDUP_REMOVED lines=9> */
.L_x_225:
        /* <DEDUP_REMOVED lines=9> */
.L_x_226:
        /* <DEDUP_REMOVED lines=9> */
.L_x_227:
        /* <DEDUP_REMOVED lines=9> */
.L_x_228:
        /* <DEDUP_REMOVED lines=9> */
.L_x_229:
        /* <DEDUP_REMOVED lines=9> */
.L_x_230:
        /* <DEDUP_REMOVED lines=9> */
.L_x_231:
        /* <DEDUP_REMOVED lines=9> */
.L_x_232:
        /* <DEDUP_REMOVED lines=9> */
.L_x_233:
        /* <DEDUP_REMOVED lines=9> */
.L_x_234:
        /* <DEDUP_REMOVED lines=9> */
.L_x_235:
        /* <DEDUP_REMOVED lines=9> */
.L_x_236:
[----:B------:R-:W1:Y:S01]  /*79a0*/  SYNCS.PHASECHK.TRANS64.TRYWAIT P0, [R8+URZ], R5 ;  /* 0x00000005080075a7 */ /* 0x000e62000800017f */
[----:B------:R-:W-:-:S05]  /*79b0*/  VIADD R0, R7, 0x1 ;  /* 0x0000000107007836 */ /* 0x000fca0000000000 */
[----:B------:R-:W-:-:S04]  /*79c0*/  ISETP.NE.AND P1, PT, R0, 0x16, PT ;  /* 0x000000160000780c */ /* 0x000fc80003f25270 */
[----:B------:R-:W-:Y:S02]  /*79d0*/  SEL R3, RZ, 0x1, P1 ;  /* 0x00000001ff037807 */ /* 0x000fe40000800000 */
[----:B------:R-:W-:Y:S02]  /*79e0*/  SEL R7, R0, RZ, P1 ;  /* 0x000000ff00077207 */ /* 0x000fe40000800000 */
[----:B0-----:R-:W-:-:S03]  /*79f0*/  LOP3.LUT R9, R6, R3, RZ, 0x3c, !PT ;  /* 0x0000000306097212 */ /* 0x001fc600078e3cff */
[----:B------:R-:W-:Y:S01]  /*7a00*/  IMAD R11, R7, 0x8, R2 ;  /* 0x00000008070b7824 */ /* 0x000fe200078e0202 */
[----:B------:R-:W-:Y:S01]  /*7a10*/  SHF.L.U32 R6, R9, 0x1f, RZ ;  /* 0x0000001f09067819 */ /* 0x000fe200000006ff */
[----:B-1----:R-:W-:Y:S06]  /*7a20*/  @!P0 BRA `(.L_x_208) ;  /* 0x0000000800348947 */ /* 0x002fec0003800000 */
.L_x_237:
[----:B------:R-:W1:Y:S01]  /*7a30*/  SYNCS.PHASECHK.TRANS64.TRYWAIT P0, [R11+URZ], R6 ;  /* 0x000000060b0075a7 */ /* 0x000e62000800017f */
[----:B------:R-:W-:-:S05]  /*7a40*/  VIADD R0, R7, 0x1 ;  /* 0x0000000107007836 */ /* 0x000fca0000000000 */
[----:B------:R-:W-:-:S04]  /*7a50*/  ISETP.NE.AND P1, PT, R0, 0x16, PT ;  /* 0x000000160000780c */ /* 0x000fc80003f25270 */
[----:B------:R-:W-:Y:S02]  /*7a60*/  SEL R4, RZ, 0x1, P1 ;  /* 0x00000001ff047807 */ /* 0x000fe40000800000 */
[----:B------:R-:W-:Y:S02]  /*7a70*/  SEL R3, R0, RZ, P1 ;  /* 0x000000ff00037207 */ /* 0x000fe40000800000 */
[----:B------:R-:W-:Y:S01]  /*7a80*/  LOP3.LUT R0, R9, R4, RZ, 0x3c, !PT ;  /* 0x0000000409007212 */ /* 0x000fe200078e3cff */
[----:B-1----:R-:W-:Y:S06]  /*7a90*/  @!P0 BRA `(.L_x_209) ;  /* 0x00000008002c8947 */ /* 0x002fec0003800000 */
.L_x_238:
[----:B------:R-:W-:Y:S01]  /*7aa0*/  IMAD R3, R3, 0x8, R2 ;  /* 0x0000000803037824 */ /* 0x000fe200078e0202 */
[----:B------:R-:W-:-:S07]  /*7ab0*/  SHF.L.U32 R0, R0, 0x1f, RZ ;  /* 0x0000001f00007819 */ /* 0x000fce00000006ff */
.L_x_210:
[----:B--2---:R2:W3:Y:S02]  /*7ac0*/  SYNCS.PHASECHK.TRANS64.TRYWAIT P0, [R3+URZ], R0 ;  /* 0x00000000030075a7 */ /* 0x0044e4000800017f */
[----:B---3--:R-:W-:Y:S05]  /*7ad0*/  @!P0 NANOSLEEP.SYNCS 0x989680 ;  /* 0x009896800000895d */ /* 0x008fea0003900000 */
[----:B------:R-:W3:Y:S02]  /*7ae0*/  @!P0 SYNCS.PHASECHK.TRANS64 P0, [R3+URZ], R0 ;  /* 0x00000000030085a7 */ /* 0x000ee4000800007f */
[----:B---3--:R-:W-:Y:S05]  /*7af0*/  @!P0 BRA `(.L_x_210) ;  /* 0xfffffffc00f08947 */ /* 0x008fea000383ffff */
.L_x_187:
[----:B------:R-:W-:Y:S05]  /*7b00*/  BSYNC B0 ;  /* 0x0000000000007941 */ /* 0x000fea0003800000 */
.L_x_186:
[----:B------:R-:W-:Y:S05]  /*7b10*/  EXIT ;  /* 0x000000000000794d */ /* 0x000fea0003800000 */
.L_x_22:
[----:B----4-:R4:W0:Y:S02]  /*7b20*/  SYNCS.PHASECHK.TRANS64.TRYWAIT P1, [R3+URZ], R0 ;  /* 0x00000000030075a7 */ /* 0x010824000802017f */
[----:B0-----:R-:W-:Y:S05]  /*7b30*/  @!P1 NANOSLEEP.SYNCS 0x989680 ;  /* 0x009896800000995d */ /* 0x001fea0003900000 */
[----:B------:R-:W0:Y:S02]  /*7b40*/  @!P1 SYNCS.PHASECHK.TRANS64 P1, [R3+URZ], R0 ;  /* 0x00000000030095a7 */ /* 0x000e24000802007f */
[----:B0-----:R-:W-:Y:S05]  /*7b50*/  @!P1 BRA `(.L_x_22) ;  /* 0xfffffffc00f09947 */ /* 0x001fea000383ffff */
[----:B------:R-:W-:Y:S05]  /*7b60*/  BRA `(.L_x_21) ;  /* 0xffffff9c00087947 */ /* 0x000fea000383ffff */
.L_x_27:
[----:B-1----:R1:W3:Y:S02]  /*7b70*/  SYNCS.PHASECHK.TRANS64.TRYWAIT P1, [R5+URZ], R4 ;  /* 0x00000004050075a7 */ /* 0x0022e4000802017f */
[----:B---3--:R-:W-:Y:S05]  /*7b80*/  @!P1 NANOSLEEP.SYNCS 0x989680 ;  /* 0x009896800000995d */ /* 0x008fea0003900000 */
[----:B------:R-:W3:Y:S02]  /*7b90*/  @!P1 SYNCS.PHASECHK.TRANS64 P1, [R5+URZ], R4 ;  /* 0x00000004050095a7 */ /* 0x000ee4000802007f */
[----:B---3--:R-:W-:Y:S05]  /*7ba0*/  @!P1 BRA `(.L_x_27) ;  /* 0xfffffffc00f09947 */ /* 0x008fea000383ffff */
[----:B------:R-:W-:Y:S05]  /*7bb0*/  BRA `(.L_x_26) ;  /* 0xffffff9c00b07947 */ /* 0x000fea000383ffff */
.L_x_174:
[----:B------:R-:W-:Y:S01]  /*7bc0*/  BSSY B1, `(.L_x_211) ;  /* 0x0000006000017945 */ /* 0x000fe20003800000 */
[----:B------:R-:W-:-:S07]  /*7bd0*/  IMAD.MOV.U32 R15, RZ, RZ, -0x1 ;  /* 0xffffffffff0f7424 */ /* 0x000fce00078e00ff */
[----:B------:R-:W-:Y:S05]  /*7be0*/  WARPSYNC.COLLECTIVE R15, `(.L_x_212) ;  /* 0x000000000f0c7348 */ /* 0x000fea0003c00000 */
[----:B------:R-:W-:Y:S02]  /*7bf0*/  ELECT P6, UR62, PT ;  /* 0x00000000003e782f */ /* 0x000fe400038c0000 */
[----:B------:R-:W-:Y:S01]  /*7c00*/  MOV R14, UR62 ;  /* 0x0000003e000e7c02 */ /* 0x000fe20008000f00 */
[----:B------:R-:W-:Y:S10]  /*7c10*/  ENDCOLLECTIVE ;  /* 0x000000000000791b */ /* 0x000ff40003800000 */
.L_x_212:
[----:B------:R-:W-:Y:S05]  /*7c20*/  BSYNC B1 ;  /* 0x0000000000017941 */ /* 0x000fea0003800000 */
.L_x_211:
[----:B------:R-:W-:Y:S05]  /*7c30*/  BRA `(.L_x_213) ;  /* 0xffffffe400b87947 */ /* 0x000fea000383ffff */
.L_x_177:
[----:B-1----:R1:W2:Y:S02]  /*7c40*/  SYNCS.PHASECHK.TRANS64.TRYWAIT P0, [R23+URZ+0xb0], R14 ;  /* 0x0000b00e170075a7 */ /* 0x0022a4000800017f */
[----:B--2---:R-:W-:Y:S05]  /*7c50*/  @!P0 NANOSLEEP.SYNCS 0x989680 ;  /* 0x009896800000895d */ /* 0x004fea0003900000 */
[----:B------:R-:W2:Y:S02]  /*7c60*/  @!P0 SYNCS.PHASECHK.TRANS64 P0, [R23+URZ+0xb0], R14 ;  /* 0x0000b00e170085a7 */ /* 0x000ea4000800007f */
[----:B--2---:R-:W-:Y:S05]  /*7c70*/  @!P0 BRA `(.L_x_177) ;  /* 0xfffffffc00f08947 */ /* 0x004fea000383ffff */
[----:B------:R-:W-:Y:S05]  /*7c80*/  BRA `(.L_x_214) ;  /* 0xffffffe400f07947 */ /* 0x000fea000383ffff */
.L_x_185:
[----:B------:R-:W-:Y:S01]  /*7c90*/  BSSY B0, `(.L_x_215) ;  /* 0x0000006000007945 */ /* 0x000fe20003800000 */
[----:B------:R-:W-:-:S07]  /*7ca0*/  IMAD.MOV.U32 R15, RZ, RZ, -0x1 ;  /* 0xffffffffff0f7424 */ /* 0x000fce00078e00ff */
[----:B------:R-:W-:Y:S05]  /*7cb0*/  WARPSYNC.COLLECTIVE R15, `(.L_x_216) ;  /* 0x000000000f0c7348 */ /* 0x000fea0003c00000 */
[----:B------:R-:W-:Y:S02]  /*7cc0*/  ELECT P6, UR62, PT ;  /* 0x00000000003e782f */ /* 0x000fe400038c0000 */
[----:B------:R-:W-:Y:S01]  /*7cd0*/  MOV R14, UR62 ;  /* 0x0000003e000e7c02 */ /* 0x000fe20008000f00 */
[----:B------:R-:W-:Y:S10]  /*7ce0*/  ENDCOLLECTIVE ;  /* 0x000000000000791b */ /* 0x000ff40003800000 */
.L_x_216:
[----:B------:R-:W-:Y:S05]  /*7cf0*/  BSYNC B0 ;  /* 0x0000000000007941 */ /* 0x000fea0003800000 */
.L_x_215:
[----:B------:R-:W-:Y:S05]  /*7d00*/  BRA `(.L_x_217) ;  /* 0xfffffff000487947 */ /* 0x000fea000383ffff */
.L_x_189:
[----:B0-----:R0:W1:Y:S02]  /*7d10*/  SYNCS.PHASECHK.TRANS64.TRYWAIT P0, [R7+URZ], R4 ;  /* 0x00000004070075a7 */ /* 0x001064000800017f */
[----:B-1----:R-:W-:Y:S05]  /*7d20*/  @!P0 NANOSLEEP.SYNCS 0x989680 ;  /* 0x009896800000895d */ /* 0x002fea0003900000 */
[----:B------:R-:W1:Y:S02]  /*7d30*/  @!P0 SYNCS.PHASECHK.TRANS64 P0, [R7+URZ], R4 ;  /* 0x00000004070085a7 */ /* 0x000e64000800007f */
[----:B-1----:R-:W-:Y:S05]  /*7d40*/  @!P0 BRA `(.L_x_189) ;  /* 0xfffffffc00f08947 */ /* 0x002fea000383ffff */
[----:B------:R-:W-:Y:S05]  /*7d50*/  BRA `(.L_x_218) ;  /* 0xfffffff000887947 */ /* 0x000fea000383ffff */
.L_x_190:
[----:B0-----:R0:W1:Y:S02]  /*7d60*/  SYNCS.PHASECHK.TRANS64.TRYWAIT P0, [R8+URZ], R5 ;  /* 0x00000005080075a7 */ /* 0x001064000800017f */
[----:B-1----:R-:W-:Y:S05]  /*7d70*/  @!P0 NANOSLEEP.SYNCS 0x989680 ;  /* 0x009896800000895d */ /* 0x002fea0003900000 */
[----:B------:R-:W1:Y:S02]  /*7d80*/  @!P0 SYNCS.PHASECHK.TRANS64 P0, [R8+URZ], R5 ;  /* 0x00000005080085a7 */ /* 0x000e64000800007f */
[----:B-1----:R-:W-:Y:S05]  /*7d90*/  @!P0 BRA `(.L_x_190) ;  /* 0xfffffffc00f08947 */ /* 0x002fea000383ffff */
[----:B------:R-:W-:Y:S05]  /*7da0*/  BRA `(.L_x_219) ;  /* 0xfffffff000987947 */ /* 0x000fea000383ffff */
.L_x_191:
[----:B0-----:R0:W1:Y:S02]  /*7db0*/  SYNCS.PHASECHK.TRANS64.TRYWAIT P0, [R9+URZ], R4 ;  /* 0x00000004090075a7 */ /* 0x001064000800017f */
[----:B-1----:R-:W-:Y:S05]  /*7dc0*/  @!P0 NANOSLEEP.SYNCS 0x989680 ;  /* 0x009896800000895d */ /* 0x002fea0003900000 */
[----:B------:R-:W1:Y:S02]  /*7dd0*/  @!P0 SYNCS.PHASECHK.TRANS64 P0, [R9+URZ], R4 ;  /* 0x00000004090085a7 */ /* 0x000e64000800007f */
[----:B-1----:R-:W-:Y:S05]  /*7de0*/  @!P0 BRA `(.L_x_191) ;  /* 0xfffffffc00f08947 */ /* 0x002fea000383ffff */
[----:B------:R-:W-:Y:S05]  /*7df0*/  BRA `(.L_x_220) ;  /* 0xfffffff000a87947 */ /* 0x000fea000383ffff */
.L_x_192:
[----:B0-----:R0:W1:Y:S02]  /*7e00*/  SYNCS.PHASECHK.TRANS64.TRYWAIT P0, [R8+URZ], R5 ;  /* 0x00000005080075a7 */ /* 0x001064000800017f */
[----:B-1----:R-:W-:Y:S05]  /*7e10*/  @!P0 NANOSLEEP.SYNCS 0x989680 ;  /* 0x009896800000895d */ /* 0x002fea0003900000 */
[----:B------:R-:W1:Y:S02]  /*7e20*/  @!P0 SYNCS.PHASECHK.TRANS64 P0, [R8+URZ], R5 ;  /* 0x00000005080085a7 */ /* 0x000e64000800007f */
[----:B-1----:R-:W-:Y:S05]  /*7e30*/  @!P0 BRA `(.L_x_192) ;  /* 0xfffffffc00f08947 */ /* 0x002fea000383ffff */
[----:B------:R-:W-:Y:S05]  /*7e40*/  BRA `(.L_x_221) ;  /* 0xfffffff000b87947 */ /* 0x000fea000383ffff */
.L_x_193:
[----:B0-----:R0:W1:Y:S02]  /*7e50*/  SYNCS.PHASECHK.TRANS64.TRYWAIT P0, [R9+URZ], R4 ;  /* 0x00000004090075a7 */ /* 0x001064000800017f */
[----:B-1----:R-:W-:Y:S05]  /*7e60*/  @!P0 NANOSLEEP.SYNCS 0x989680 ;  /* 0x009896800000895d */ /* 0x002fea0003900000 */
[----:B------:R-:W1:Y:S02]  /*7e70*/  @!P0 SYNCS.PHASECHK.TRANS64 P0, [R9+URZ], R4 ;  /* 0x00000004090085a7 */ /* 0x000e64000800007f */
[----:B-1----:R-:W-:Y:S05]  /*7e80*/  @!P0 BRA `(.L_x_193) ;  /* 0xfffffffc00f08947 */ /* 0x002fea000383ffff */
[----:B------:R-:W-:Y:S05]  /*7e90*/  BRA `(.L_x_222) ;  /* 0xfffffff000c87947 */ /* 0x000fea000383ffff */
.L_x_194:
[----:B0-----:R0:W1:Y:S02]  /*7ea0*/  SYNCS.PHASECHK.TRANS64.TRYWAIT P0, [R8+URZ], R5 ;  /* 0x00000005080075a7 */ /* 0x001064000800017f */
[----:B-1----:R-:W-:Y:S05]  /*7eb0*/  @!P0 NANOSLEEP.SYNCS 0x989680 ;  /* 0x009896800000895d */ /* 0x002fea0003900000 */
[----:B------:R-:W1:Y:S02]  /*7ec0*/  @!P0 SYNCS.PHASECHK.TRANS64 P0, [R8+URZ], R5 ;  /* 0x00000005080085a7 */ /* 0x000e64000800007f */
[----:B-1----:R-:W-:Y:S05]  /*7ed0*/  @!P0 BRA `(.L_x_194) ;  /* 0xfffffffc00f08947 */ /* 0x002fea000383ffff */
[----:B------:R-:W-:Y:S05]  /*7ee0*/  BRA `(.L_x_223) ;  /* 0xfffffff000d87947 */ /* 0x000fea000383ffff */
.L_x_195:
[----:B0-----:R0:W1:Y:S02]  /*7ef0*/  SYNCS.PHASECHK.TRANS64.TRYWAIT P0, [R9+URZ], R4 ;  /* 0x00000004090075a7 */ /* 0x001064000800017f */
[----:B-1----:R-:W-:Y:S05]  /*7f00*/  @!P0 NANOSLEEP.SYNCS 0x989680 ;  /* 0x009896800000895d */ /* 0x002fea0003900000 */
[----:B------:R-:W1:Y:S02]  /*7f10*/  @!P0 SYNCS.PHASECHK.TRANS64 P0, [R9+URZ], R4 ;  /* 0x00000004090085a7 */ /* 0x000e64000800007f */
[----:B-1----:R-:W-:Y:S05]  /*7f20*/  @!P0 BRA `(.L_x_195) ;  /* 0xfffffffc00f08947 */ /* 0x002fea000383ffff */
[----:B------:R-:W-:Y:S05]  /*7f30*/  BRA `(.L_x_224) ;  /* 0xfffffff000e87947 */ /* 0x000fea000383ffff */
.L_x_196:
[----:B0-----:R0:W1:Y:S02]  /*7f40*/  SYNCS.PHASECHK.TRANS64.TRYWAIT P0, [R8+URZ], R5 ;  /* 0x00000005080075a7 */ /* 0x001064000800017f */
[----:B-1----:R-:W-:Y:S05]  /*7f50*/  @!P0 NANOSLEEP.SYNCS 0x989680 ;  /* 0x009896800000895d */ /* 0x002fea0003900000 */
[----:B------:R-:W1:Y:S02]  /*7f60*/  @!P0 SYNCS.PHASECHK.TRANS64 P0, [R8+URZ], R5 ;  /* 0x00000005080085a7 */ /* 0x000e64000800007f */
[----:B-1----:R-:W-:Y:S05]  /*7f70*/  @!P0 BRA `(.L_x_196) ;  /* 0xfffffffc00f08947 */ /* 0x002fea000383ffff */
[----:B------:R-:W-:Y:S05]  /*7f80*/  BRA `(.L_x_225) ;  /* 0xfffffff000f87947 */ /* 0x000fea000383ffff */
.L_x_197:
[----:B0-----:R0:W1:Y:S02]  /*7f90*/  SYNCS.PHASECHK.TRANS64.TRYWAIT P0, [R9+URZ], R4 ;  /* 0x00000004090075a7 */ /* 0x001064000800017f */
[----:B-1----:R-:W-:Y:S05]  /*7fa0*/  @!P0 NANOSLEEP.SYNCS 0x989680 ;  /* 0x009896800000895d */ /* 0x002fea0003900000 */
[----:B------:R-:W1:Y:S02]  /*7fb0*/  @!P0 SYNCS.PHASECHK.TRANS64 P0, [R9+URZ], R4 ;  /* 0x00000004090085a7 */ /* 0x000e64000800007f */
[----:B-1----:R-:W-:Y:S05]  /*7fc0*/  @!P0 BRA `(.L_x_197) ;  /* 0xfffffffc00f08947 */ /* 0x002fea000383ffff */
[----:B------:R-:W-:Y:S05]  /*7fd0*/  BRA `(.L_x_226) ;  /* 0xfffffff400087947 */ /* 0x000fea000383ffff */
.L_x_198:
[----:B0-----:R0:W1:Y:S02]  /*7fe0*/  SYNCS.PHASECHK.TRANS64.TRYWAIT P0, [R8+URZ], R5 ;  /* 0x00000005080075a7 */ /* 0x001064000800017f */
[----:B-1----:R-:W-:Y:S05]  /*7ff0*/  @!P0 NANOSLEEP.SYNCS 0x989680 ;  /* 0x009896800000895d */ /* 0x002fea0003900000 */
[----:B------:R-:W1:Y:S02]  /*8000*/  @!P0 SYNCS.PHASECHK.TRANS64 P0, [R8+URZ], R5 ;  /* 0x00000005080085a7 */ /* 0x000e64000800007f */
[----:B-1----:R-:W-:Y:S05]  /*8010*/  @!P0 BRA `(.L_x_198) ;  /* 0xfffffffc00f08947 */ /* 0x002fea000383ffff */
[----:B------:R-:W-:Y:S05]  /*8020*/  BRA `(.L_x_227) ;  /* 0xfffffff400187947 */ /* 0x000fea000383ffff */
.L_x_199:
[----:B0-----:R0:W1:Y:S02]  /*8030*/  SYNCS.PHASECHK.TRANS64.TRYWAIT P0, [R9+URZ], R4 ;  /* 0x00000004090075a7 */ /* 0x001064000800017f */
[----:B-1----:R-:W-:Y:S05]  /*8040*/  @!P0 NANOSLEEP.SYNCS 0x989680 ;  /* 0x009896800000895d */ /* 0x002fea0003900000 */
[----:B------:R-:W1:Y:S02]  /*8050*/  @!P0 SYNCS.PHASECHK.TRANS64 P0, [R9+URZ], R4 ;  /* 0x00000004090085a7 */ /* 0x000e64000800007f */
[----:B-1----:R-:W-:Y:S05]  /*8060*/  @!P0 BRA `(.L_x_199) ;  /* 0xfffffffc00f08947 */ /* 0x002fea000383ffff */
[----:B------:R-:W-:Y:S05]  /*8070*/  BRA `(.L_x_228) ;  /* 0xfffffff400287947 */ /* 0x000fea000383ffff */
.L_x_200:
[----:B0-----:R0:W1:Y:S02]  /*8080*/  SYNCS.PHASECHK.TRANS64.TRYWAIT P0, [R8+URZ], R5 ;  /* 0x00000005080075a7 */ /* 0x001064000800017f */
[----:B-1----:R-:W-:Y:S05]  /*8090*/  @!P0 NANOSLEEP.SYNCS 0x989680 ;  /* 0x009896800000895d */ /* 0x002fea0003900000 */
[----:B------:R-:W1:Y:S02]  /*80a0*/  @!P0 SYNCS.PHASECHK.TRANS64 P0, [R8+URZ], R5 ;  /* 0x00000005080085a7 */ /* 0x000e64000800007f */
[----:B-1----:R-:W-:Y:S05]  /*80b0*/  @!P0 BRA `(.L_x_200) ;  /* 0xfffffffc00f08947 */ /* 0x002fea000383ffff */
[----:B------:R-:W-:Y:S05]  /*80c0*/  BRA `(.L_x_229) ;  /* 0xfffffff400387947 */ /* 0x000fea000383ffff */
.L_x_201:
[----:B0-----:R0:W1:Y:S02]  /*80d0*/  SYNCS.PHASECHK.TRANS64.TRYWAIT P0, [R9+URZ], R4 ;  /* 0x00000004090075a7 */ /* 0x001064000800017f */
[----:B-1----:R-:W-:Y:S05]  /*80e0*/  @!P0 NANOSLEEP.SYNCS 0x989680 ;  /* 0x009896800000895d */ /* 0x002fea0003900000 */
[----:B------:R-:W1:Y:S02]  /*80f0*/  @!P0 SYNCS.PHASECHK.TRANS64 P0, [R9+URZ], R4 ;  /* 0x00000004090085a7 */ /* 0x000e64000800007f */
[----:B-1----:R-:W-:Y:S05]  /*8100*/  @!P0 BRA `(.L_x_201) ;  /* 0xfffffffc00f08947 */ /* 0x002fea000383ffff */
[----:B------:R-:W-:Y:S05]  /*8110*/  BRA `(.L_x_230) ;  /* 0xfffffff400487947 */ /* 0x000fea000383ffff */
.L_x_202:
[----:B0-----:R0:W1:Y:S02]  /*8120*/  SYNCS.PHASECHK.TRANS64.TRYWAIT P0, [R8+URZ], R5 ;  /* 0x00000005080075a7 */ /* 0x001064000800017f */
[----:B-1----:R-:W-:Y:S05]  /*8130*/  @!P0 NANOSLEEP.SYNCS 0x989680 ;  /* 0x009896800000895d */ /* 0x002fea0003900000 */
[----:B------:R-:W1:Y:S02]  /*8140*/  @!P0 SYNCS.PHASECHK.TRANS64 P0, [R8+URZ], R5 ;  /* 0x00000005080085a7 */ /* 0x000e64000800007f */
[----:B-1----:R-:W-:Y:S05]  /*8150*/  @!P0 BRA `(.L_x_202) ;  /* 0xfffffffc00f08947 */ /* 0x002fea000383ffff */
[----:B------:R-:W-:Y:S05]  /*8160*/  BRA `(.L_x_231) ;  /* 0xfffffff400587947 */ /* 0x000fea000383ffff */
.L_x_203:
[----:B0-----:R0:W1:Y:S02]  /*8170*/  SYNCS.PHASECHK.TRANS64.TRYWAIT P0, [R9+URZ], R4 ;  /* 0x00000004090075a7 */ /* 0x001064000800017f */
[----:B-1----:R-:W-:Y:S05]  /*8180*/  @!P0 NANOSLEEP.SYNCS 0x989680 ;  /* 0x009896800000895d */ /* 0x002fea0003900000 */
[----:B------:R-:W1:Y:S02]  /*8190*/  @!P0 SYNCS.PHASECHK.TRANS64 P0, [R9+URZ], R4 ;  /* 0x00000004090085a7 */ /* 0x000e64000800007f */
[----:B-1----:R-:W-:Y:S05]  /*81a0*/  @!P0 BRA `(.L_x_203) ;  /* 0xfffffffc00f08947 */ /* 0x002fea000383ffff */
[----:B------:R-:W-:Y:S05]  /*81b0*/  BRA `(.L_x_232) ;  /* 0xfffffff400687947 */ /* 0x000fea000383ffff */
.L_x_204:
[----:B0-----:R0:W1:Y:S02]  /*81c0*/  SYNCS.PHASECHK.TRANS64.TRYWAIT P0, [R8+URZ], R5 ;  /* 0x00000005080075a7 */ /* 0x001064000800017f */
[----:B-1----:R-:W-:Y:S05]  /*81d0*/  @!P0 NANOSLEEP.SYNCS 0x989680 ;  /* 0x009896800000895d */ /* 0x002fea0003900000 */
[----:B------:R-:W1:Y:S02]  /*81e0*/  @!P0 SYNCS.PHASECHK.TRANS64 P0, [R8+URZ], R5 ;  /* 0x00000005080085a7 */ /* 0x000e64000800007f */
[----:B-1----:R-:W-:Y:S05]  /*81f0*/  @!P0 BRA `(.L_x_204) ;  /* 0xfffffffc00f08947 */ /* 0x002fea000383ffff */
[----:B------:R-:W-:Y:S05]  /*8200*/  BRA `(.L_x_233) ;  /* 0xfffffff400787947 */ /* 0x000fea000383ffff */
.L_x_205:
[----:B0-----:R0:W1:Y:S02]  /*8210*/  SYNCS.PHASECHK.TRANS64.TRYWAIT P0, [R9+URZ], R4 ;  /* 0x00000004090075a7 */ /* 0x001064000800017f */
[----:B-1----:R-:W-:Y:S05]  /*8220*/  @!P0 NANOSLEEP.SYNCS 0x989680 ;  /* 0x009896800000895d */ /* 0x002fea0003900000 */
[----:B------:R-:W1:Y:S02]  /*8230*/  @!P0 SYNCS.PHASECHK.TRANS64 P0, [R9+URZ], R4 ;  /* 0x00000004090085a7 */ /* 0x000e64000800007f */
[----:B-1----:R-:W-:Y:S05]  /*8240*/  @!P0 BRA `(.L_x_205) ;  /* 0xfffffffc00f08947 */ /* 0x002fea000383ffff */
[----:B------:R-:W-:Y:S05]  /*8250*/  BRA `(.L_x_234) ;  /* 0xfffffff400887947 */ /* 0x000fea000383ffff */
.L_x_206:
[----:B0-----:R0:W1:Y:S02]  /*8260*/  SYNCS.PHASECHK.TRANS64.TRYWAIT P0, [R8+URZ], R5 ;  /* 0x00000005080075a7 */ /* 0x001064000800017f */
[----:B-1----:R-:W-:Y:S05]  /*8270*/  @!P0 NANOSLEEP.SYNCS 0x989680 ;  /* 0x009896800000895d */ /* 0x002fea0003900000 */
[----:B------:R-:W1:Y:S02]  /*8280*/  @!P0 SYNCS.PHASECHK.TRANS64 P0, [R8+URZ], R5 ;  /* 0x00000005080085a7 */ /* 0x000e64000800007f */
[----:B-1----:R-:W-:Y:S05]  /*8290*/  @!P0 BRA `(.L_x_206) ;  /* 0xfffffffc00f08947 */ /* 0x002fea000383ffff */
[----:B------:R-:W-:Y:S05]  /*82a0*/  BRA `(.L_x_235) ;  /* 0xfffffff400987947 */ /* 0x000fea000383ffff */
.L_x_207:
[----:B0-----:R0:W1:Y:S02]  /*82b0*/  SYNCS.PHASECHK.TRANS64.TRYWAIT P0, [R9+URZ], R4 ;  /* 0x00000004090075a7 */ /* 0x001064000800017f */
[----:B-1----:R-:W-:Y:S05]  /*82c0*/  @!P0 NANOSLEEP.SYNCS 0x989680 ;  /* 0x009896800000895d */ /* 0x002fea0003900000 */
[----:B------:R-:W1:Y:S02]  /*82d0*/  @!P0 SYNCS.PHASECHK.TRANS64 P0, [R9+URZ], R4 ;  /* 0x00000004090085a7 */ /* 0x000e64000800007f */
[----:B-1----:R-:W-:Y:S05]  /*82e0*/  @!P0 BRA `(.L_x_207) ;  /* 0xfffffffc00f08947 */ /* 0x002fea000383ffff */
[----:B------:R-:W-:Y:S05]  /*82f0*/  BRA `(.L_x_236) ;  /* 0xfffffff400a87947 */ /* 0x000fea000383ffff */
.L_x_208:
[----:B0-----:R0:W1:Y:S02]  /*8300*/  SYNCS.PHASECHK.TRANS64.TRYWAIT P0, [R8+URZ], R5 ;  /* 0x00000005080075a7 */ /* 0x001064000800017f */
[----:B-1----:R-:W-:Y:S05]  /*8310*/  @!P0 NANOSLEEP.SYNCS 0x989680 ;  /* 0x009896800000895d */ /* 0x002fea0003900000 */
[----:B------:R-:W1:Y:S02]  /*8320*/  @!P0 SYNCS.PHASECHK.TRANS64 P0, [R8+URZ], R5 ;  /* 0x00000005080085a7 */ /* 0x000e64000800007f */
[----:B-1----:R-:W-:Y:S05]  /*8330*/  @!P0 BRA `(.L_x_208) ;  /* 0xfffffffc00f08947 */ /* 0x002fea000383ffff */
[----:B------:R-:W-:Y:S05]  /*8340*/  BRA `(.L_x_237) ;  /* 0xfffffff400b87947 */ /* 0x000fea000383ffff */
.L_x_209:
[----:B-1----:R1:W2:Y:S02]  /*8350*/  SYNCS.PHASECHK.TRANS64.TRYWAIT P0, [R11+URZ], R6 ;  /* 0x000000060b0075a7 */ /* 0x0022a4000800017f */
[----:B--2---:R-:W-:Y:S05]  /*8360*/  @!P0 NANOSLEEP.SYNCS 0x989680 ;  /* 0x009896800000895d */ /* 0x004fea0003900000 */
[----:B------:R-:W2:Y:S02]  /*8370*/  @!P0 SYNCS.PHASECHK.TRANS64 P0, [R11+URZ], R6 ;  /* 0x000000060b0085a7 */ /* 0x000ea4000800007f */
[----:B--2---:R-:W-:Y:S05]  /*8380*/  @!P0 BRA `(.L_x_209) ;  /* 0xfffffffc00f08947 */ /* 0x004fea000383ffff */
[----:B------:R-:W-:Y:S05]  /*8390*/  BRA `(.L_x_238) ;  /* 0xfffffff400c07947 */ /* 0x000fea000383ffff */
.L_x_239:
[----:B------:R-:W-:-:S00]  /*83a0*/  BRA `(.L_x_239) ;  /* 0xfffffffc00fc7947 */ /* 0x000fc0000383ffff */
[----:B------:R-:W-:-:S00]  /*83b0*/  NOP ;  /* 0x0000000000007918 */ /* 0x000fc00000000000 */
        /* <DEDUP_REMOVED lines=12> */
.L_x_240:


//--------------------- .nv.global.init           --------------------------
	.section	.nv.global.init,"aw",@progbits
.nv.global.init:
	.type		$str$22,@object
	.size		$str$22,($str$23 - $str$22)
$str$22:
        /*0000*/ 	.byte	0x6b, 0x5f, 0x74, 0x69, 0x6c, 0x65, 0x5f, 0x63, 0x6f, 0x75, 0x6e, 0x74, 0x20, 0x3e, 0x3d, 0x20
        /*0010*/ 	.byte	0x31, 0x00
	.type		$str$23,@object
	.size		$str$23,(__unnamed_1 - $str$23)
$str$23:
        /*0012*/ 	.byte	0x2f, 0x74, 0x6d, 0x70, 0x2f, 0x63, 0x75, 0x74, 0x6c, 0x61, 0x73, 0x73, 0x5f, 0x73, 0x77, 0x65
        /*0022*/ 	.byte	0x65, 0x70, 0x5f, 0x73, 0x72, 0x63, 0x2f, 0x69, 0x6e, 0x63, 0x6c, 0x75, 0x64, 0x65, 0x2f, 0x63
        /*0032*/ 	.byte	0x75, 0x74, 0x6c, 0x61, 0x73, 0x73, 0x2f, 0x67, 0x65, 0x6d, 0x6d, 0x2f, 0x63, 0x6f, 0x6c, 0x6c
        /*0042*/ 	.byte	0x65, 0x63, 0x74, 0x69, 0x76, 0x65, 0x2f, 0x73, 0x6d, 0x39, 0x30, 0x5f, 0x6d, 0x6d, 0x61, 0x5f
        /*0052*/ 	.byte	0x74, 0x6d, 0x61, 0x5f, 0x67, 0x6d, 0x6d, 0x61, 0x5f, 0x73, 0x73, 0x5f, 0x77, 0x61, 0x72, 0x70
        /*0062*/ 	.byte	0x73, 0x70, 0x65, 0x63, 0x69, 0x61, 0x6c, 0x69, 0x7a, 0x65, 0x64, 0x2e, 0x68, 0x70, 0x70, 0x00
	.type		__unnamed_1,@object
	.size		__unnamed_1,(.L_0 - __unnamed_1)
__unnamed_1:
        /*0072*/ 	.byte	0x76, 0x6f, 0x69, 0x64, 0x20, 0x63, 0x75, 0x74, 0x6c, 0x61, 0x73, 0x73, 0x3a, 0x3a, 0x67, 0x65
        /* <DEDUP_REMOVED lines=172> */
        /*0b42*/ 	.byte	0x65, 0x6e, 0x74, 0x69, 0x74, 0x79, 0x5d, 0x00
.L_0:


//--------------------- .nv.shared._ZN7cutlass13device_kernelINS_4gemm6kernel13GemmUniversalIN4cute5tupleIJiiiiEEENS1_10collective13CollectiveMmaINS1_34MainloopSm90TmaGmmaWarpSpecializedILi22ENS5_IJNS4_1CILi2EEENSA_ILi1EEESC_EEENS1_35KernelTmaWarpSpecializedCooperativeEEENS5_IJNSA_ILi256EEENSA_ILi64EEENSA_ILi32EEEEEEaNS5_IJlSC_lEEEaSK_NS4_8TiledMMAINS4_8MMA_AtomIJNS4_4SM904GMMA26MMA_64x64x32_S32S8S8_SS_TNEEEENS4_6LayoutISD_NS5_IJSC_NSA_ILi0EEESS_EEEEENS5_IJNS4_10UnderscoreESV_SV_EEEEENS4_13SM90_TMA_LOADENS4_14ComposedLayoutINS4_7SwizzleILi1ELi4ELi3EEENS4_18smem_ptr_flag_bitsILi8EEENSR_INS5_IJNSA_ILi8EEESI_EEENS5_IJSI_SC_EEEEEEEvNS4_8identityENS4_23SM90_TMA_LOAD_MULTICASTES18_vS19_EENS_8epilogue10collective6detail29Sm90TmaWarpSpecializedAdapterINS1D_15DefaultEpilogueIaSK_SK_NS1C_6thread17LinearCombinationIaLi1EiiLNS1H_9ScaleType4KindE0ELNS_15FloatRoundStyleE2EaEENS1_15EpilogueDefaultEEEEEvvEEEEvNT_6ParamsE --------------------------
	.section	.nv.shared._ZN7cutlass13device_kernelINS_4gemm6kernel13GemmUniversalIN4cute5tupleIJiiiiEEENS1_10collective13CollectiveMmaINS1_34MainloopSm90TmaGmmaWarpSpecializedILi22ENS5_IJNS4_1CILi2EEENSA_ILi1EEESC_EEENS1_35KernelTmaWarpSpecializedCooperativeEEENS5_IJNSA_ILi256EEENSA_ILi64EEENSA_ILi32EEEEEEaNS5_IJlSC_lEEEaSK_NS4_8TiledMMAINS4_8MMA_AtomIJNS4_4SM904GMMA26MMA_64x64x32_S32S8S8_SS_TNEEEENS4_6LayoutISD_NS5_IJSC_NSA_ILi0EEESS_EEEEENS5_IJNS4_10UnderscoreESV_SV_EEEEENS4_13SM90_TMA_LOADENS4_14ComposedLayoutINS4_7SwizzleILi1ELi4ELi3EEENS4_18smem_ptr_flag_bitsILi8EEENSR_INS5_IJNSA_ILi8EEESI_EEENS5_IJSI_SC_EEEEEEEvNS4_8identityENS4_23SM90_TMA_LOAD_MULTICASTES18_vS19_EENS_8epilogue10collective6detail29Sm90TmaWarpSpecializedAdapterINS1D_15DefaultEpilogueIaSK_SK_NS1C_6thread17LinearCombinationIaLi1EiiLNS1H_9ScaleType4KindE0ELNS_15FloatRoundStyleE2EaEENS1_15EpilogueDefaultEEEEEvvEEEEvNT_6ParamsE,"aw",@nobits
	.sectionflags	@""
	.align	16
	.zero		1024


//--------------------- .nv.shared.reserved.0     --------------------------
	.section	.nv.shared.reserved.0,"aw",@nobits
	.weak		__nv_reservedSMEM_offset_0_alias
	.size		__nv_reservedSMEM_offset_0_alias, 0, 0
	.other		__nv_reservedSMEM_offset_0_alias,@"STO_CUDA_RESERVED_SHARED STV_DEFAULT"
__nv_reservedSMEM_offset_0_alias:
	.zero		0


//--------------------- .nv.global                --------------------------
	.section	.nv.global,"aw",@nobits
.nv.global:
	.type		_ZN40_INTERNAL_e32316d6_4_k_cu_2b76c3ae_191224cute1_E,@object
	.size		_ZN40_INTERNAL_e32316d6_4_k_cu_2b76c3ae_191224cute1_E,(_ZN40_INTERNAL_e32316d6_4_k_cu_2b76c3ae_191224cuda3std3__45__cpo6cbeginE - _ZN40_INTERNAL_e32316d6_4_k_cu_2b76c3ae_191224cute1_E)
_ZN40_INTERNAL_e32316d6_4_k_cu_2b76c3ae_191224cute1_E:
	.zero		1
	.type		_ZN40_INTERNAL_e32316d6_4_k_cu_2b76c3ae_191224cuda3std3__45__cpo6cbeginE,@object
	.size		_ZN40_INTERNAL_e32316d6_4_k_cu_2b76c3ae_191224cuda3std3__45__cpo6cbeginE,(_ZN40_INTERNAL_e32316d6_4_k_cu_2b76c3ae_191224cuda3std3__48in_placeE - _ZN40_INTERNAL_e32316d6_4_k_cu_2b76c3ae_191224cuda3std3__45__cpo6cbeginE)
_ZN40_INTERNAL_e32316d6_4_k_cu_2b76c3ae_191224cuda3std3__45__cpo6cbeginE:
	.zero		1
	.type		_ZN40_INTERNAL_e32316d6_4_k_cu_2b76c3ae_191224cuda3std3__48in_placeE,@object
	.size		_ZN40_INTERNAL_e32316d6_4_k_cu_2b76c3ae_191224cuda3std3__48in_placeE,(_ZN40_INTERNAL_e32316d6_4_k_cu_2b76c3ae_191224cuda3std6ranges3__45__cpo9iter_moveE - _ZN40_INTERNAL_e32316d6_4_k_cu_2b76c3ae_191224cuda3std3__48in_placeE)
_ZN40_INTERNAL_e32316d6_4_k_cu_2b76c3ae_191224cuda3std3__48in_placeE:
	.zero		1
	.type		_ZN40_INTERNAL_e32316d6_4_k_cu_2b76c3ae_191224cuda3std6ranges3__45__cpo9iter_moveE,@object
	.size		_ZN40_INTERNAL_e32316d6_4_k_cu_2b76c3ae_191224cuda3std6ranges3__45__cpo9iter_moveE,(_ZN40_INTERNAL_e32316d6_4_k_cu_2b76c3ae_191224cuda3std3__45__cpo5beginE - _ZN40_INTERNAL_e32316d6_4_k_cu_2b76c3ae_191224cuda3std6ranges3__45__cpo9iter_moveE)
_ZN40_INTERNAL_e32316d6_4_k_cu_2b76c3ae_191224cuda3std6ranges3__45__cpo9iter_moveE:
	.zero		1
	.type		_ZN40_INTERNAL_e32316d6_4_k_cu_2b76c3ae_191224cuda3std3__45__cpo5beginE,@object
	.size		_ZN40_INTERNAL_e32316d6_4_k_cu_2b76c3ae_191224cuda3std3__45__cpo5beginE,(_ZN40_INTERNAL_e32316d6_4_k_cu_2b76c3ae_191224cuda3std3__442_GLOBAL__N__e32316d6_4_k_cu_2b76c3ae_191226ignoreE - _ZN40_INTERNAL_e32316d6_4_k_cu_2b76c3ae_191224cuda3std3__45__cpo5beginE)
_ZN40_INTERNAL_e32316d6_4_k_cu_2b76c3ae_191224cuda3std3__45__cpo5beginE:
	.zero		1
	.type		_ZN40_INTERNAL_e32316d6_4_k_cu_2b76c3ae_191224cuda3std3__442_GLOBAL__N__e32316d6_4_k_cu_2b76c3ae_191226ignoreE,@object
	.size		_ZN40_INTERNAL_e32316d6_4_k_cu_2b76c3ae_191224cuda3std3__442_GLOBAL__N__e32316d6_4_k_cu_2b76c3ae_191226ignoreE,(_ZN40_INTERNAL_e32316d6_4_k_cu_2b76c3ae_191224cute7productE - _ZN40_INTERNAL_e32316d6_4_k_cu_2b76c3ae_191224cuda3std3__442_GLOBAL__N__e32316d6_4_k_cu_2b76c3ae_191226ignoreE)
_ZN40_INTERNAL_e32316d6_4_k_cu_2b76c3ae_191224cuda3std3__442_GLOBAL__N__e32316d6_4_k_cu_2b76c3ae_191226ignoreE:
	.zero		1
	.type		_ZN40_INTERNAL_e32316d6_4_k_cu_2b76c3ae_191224cute7productE,@object
	.size		_ZN40_INTERNAL_e32316d6_4_k_cu_2b76c3ae_191224cute7productE,(_ZN40_INTERNAL_e32316d6_4_k_cu_2b76c3ae_191224cuda3std3__45__cpo3endE - _ZN40_INTERNAL_e32316d6_4_k_cu_2b76c3ae_191224cute7productE)
_ZN40_INTERNAL_e32316d6_4_k_cu_2b76c3ae_191224cute7productE:
	.zero		1
	.type		_ZN40_INTERNAL_e32316d6_4_k_cu_2b76c3ae_191224cuda3std3__45__cpo3endE,@object
	.size		_ZN40_INTERNAL_e32316d6_4_k_cu_2b76c3ae_191224cuda3std3__45__cpo3endE,(_ZN40_INTERNAL_e32316d6_4_k_cu_2b76c3ae_191224cuda3std3__419piecewise_constructE - _ZN40_INTERNAL_e32316d6_4_k_cu_2b76c3ae_191224cuda3std3__45__cpo3endE)
_ZN40_INTERNAL_e32316d6_4_k_cu_2b76c3ae_191224cuda3std3__45__cpo3endE:
	.zero		1
	.type		_ZN40_INTERNAL_e32316d6_4_k_cu_2b76c3ae_191224cuda3std3__419piecewise_constructE,@object
	.size		_ZN40_INTERNAL_e32316d6_4_k_cu_2b76c3ae_191224cuda3std3__419piecewise_constructE,(_ZN40_INTERNAL_e32316d6_4_k_cu_2b76c3ae_191224cuda3std3__45__cpo4cendE - _ZN40_INTERNAL_e32316d6_4_k_cu_2b76c3ae_191224cuda3std3__419piecewise_constructE)
_ZN40_INTERNAL_e32316d6_4_k_cu_2b76c3ae_191224cuda3std3__419piecewise_constructE:
	.zero		1
	.type		_ZN40_INTERNAL_e32316d6_4_k_cu_2b76c3ae_191224cuda3std3__45__cpo4cendE,@object
	.size		_ZN40_INTERNAL_e32316d6_4_k_cu_2b76c3ae_191224cuda3std3__45__cpo4cendE,(_ZN40_INTERNAL_e32316d6_4_k_cu_2b76c3ae_191224cuda3std6ranges3__45__cpo4swapE - _ZN40_INTERNAL_e32316d6_4_k_cu_2b76c3ae_191224cuda3std3__45__cpo4cendE)
_ZN40_INTERNAL_e32316d6_4_k_cu_2b76c3ae_191224cuda3std3__45__cpo4cendE:
	.zero		1
	.type		_ZN40_INTERNAL_e32316d6_4_k_cu_2b76c3ae_191224cuda3std6ranges3__45__cpo4swapE,@object
	.size		_ZN40_INTERNAL_e32316d6_4_k_cu_2b76c3ae_191224cuda3std6ranges3__45__cpo4swapE,(.L_8 - _ZN40_INTERNAL_e32316d6_4_k_cu_2b76c3ae_191224cuda3std6ranges3__45__cpo4swapE)
_ZN40_INTERNAL_e32316d6_4_k_cu_2b76c3ae_191224cuda3std6ranges3__45__cpo4swapE:
	.zero		1
.L_8:


//--------------------- .nv.constant0._ZN7cutlass13device_kernelINS_4gemm6kernel13GemmUniversalIN4cute5tupleIJiiiiEEENS1_10collective13CollectiveMmaINS1_34MainloopSm90TmaGmmaWarpSpecializedILi22ENS5_IJNS4_1CILi2EEENSA_ILi1EEESC_EEENS1_35KernelTmaWarpSpecializedCooperativeEEENS5_IJNSA_ILi256EEENSA_ILi64EEENSA_ILi32EEEEEEaNS5_IJlSC_lEEEaSK_NS4_8TiledMMAINS4_8MMA_AtomIJNS4_4SM904GMMA26MMA_64x64x32_S32S8S8_SS_TNEEEENS4_6LayoutISD_NS5_IJSC_NSA_ILi0EEESS_EEEEENS5_IJNS4_10UnderscoreESV_SV_EEEEENS4_13SM90_TMA_LOADENS4_14ComposedLayoutINS4_7SwizzleILi1ELi4ELi3EEENS4_18smem_ptr_flag_bitsILi8EEENSR_INS5_IJNSA_ILi8EEESI_EEENS5_IJSI_SC_EEEEEEEvNS4_8identityENS4_23SM90_TMA_LOAD_MULTICASTES18_vS19_EENS_8epilogue10collective6detail29Sm90TmaWarpSpecializedAdapterINS1D_15DefaultEpilogueIaSK_SK_NS1C_6thread17LinearCombinationIaLi1EiiLNS1H_9ScaleType4KindE0ELNS_15FloatRoundStyleE2EaEENS1_15EpilogueDefaultEEEEEvvEEEEvNT_6ParamsE --------------------------
	.section	.nv.constant0._ZN7cutlass13device_kernelINS_4gemm6kernel13GemmUniversalIN4cute5tupleIJiiiiEEENS1_10collective13CollectiveMmaINS1_34MainloopSm90TmaGmmaWarpSpecializedILi22ENS5_IJNS4_1CILi2EEENSA_ILi1EEESC_EEENS1_35KernelTmaWarpSpecializedCooperativeEEENS5_IJNSA_ILi256EEENSA_ILi64EEENSA_ILi32EEEEEEaNS5_IJlSC_lEEEaSK_NS4_8TiledMMAINS4_8MMA_AtomIJNS4_4SM904GMMA26MMA_64x64x32_S32S8S8_SS_TNEEEENS4_6LayoutISD_NS5_IJSC_NSA_ILi0EEESS_EEEEENS5_IJNS4_10UnderscoreESV_SV_EEEEENS4_13SM90_TMA_LOADENS4_14ComposedLayoutINS4_7SwizzleILi1ELi4ELi3EEENS4_18smem_ptr_flag_bitsILi8EEENSR_INS5_IJNSA_ILi8EEESI_EEENS5_IJSI_SC_EEEEEEEvNS4_8identityENS4_23SM90_TMA_LOAD_MULTICASTES18_vS19_EENS_8epilogue10collective6detail29Sm90TmaWarpSpecializedAdapterINS1D_15DefaultEpilogueIaSK_SK_NS1C_6thread17LinearCombinationIaLi1EiiLNS1H_9ScaleType4KindE0ELNS_15FloatRoundStyleE2EaEENS1_15EpilogueDefaultEEEEEvvEEEEvNT_6ParamsE,"a",@progbits
	.sectionflags	@""
	.align	4
.nv.constant0._ZN7cutlass13device_kernelINS_4gemm6kernel13GemmUniversalIN4cute5tupleIJiiiiEEENS1_10collective13CollectiveMmaINS1_34MainloopSm90TmaGmmaWarpSpecializedILi22ENS5_IJNS4_1CILi2EEENSA_ILi1EEESC_EEENS1_35KernelTmaWarpSpecializedCooperativeEEENS5_IJNSA_ILi256EEENSA_ILi64EEENSA_ILi32EEEEEEaNS5_IJlSC_lEEEaSK_NS4_8TiledMMAINS4_8MMA_AtomIJNS4_4SM904GMMA26MMA_64x64x32_S32S8S8_SS_TNEEEENS4_6LayoutISD_NS5_IJSC_NSA_ILi0EEESS_EEEEENS5_IJNS4_10UnderscoreESV_SV_EEEEENS4_13SM90_TMA_LOADENS4_14ComposedLayoutINS4_7SwizzleILi1ELi4ELi3EEENS4_18smem_ptr_flag_bitsILi8EEENSR_INS5_IJNSA_ILi8EEESI_EEENS5_IJSI_SC_EEEEEEEvNS4_8identityENS4_23SM90_TMA_LOAD_MULTICASTES18_vS19_EENS_8epilogue10collective6detail29Sm90TmaWarpSpecializedAdapterINS1D_15DefaultEpilogueIaSK_SK_NS1C_6thread17LinearCombinationIaLi1EiiLNS1H_9ScaleType4KindE0ELNS_15FloatRoundStyleE2EaEENS1_15EpilogueDefaultEEEEEvvEEEEvNT_6ParamsE:
	.zero		1664


//--------------------- SYMBOLS --------------------------

	.type		.nv.reservedSmem.offset0,@object
	.size		.nv.reservedSmem.offset0,0x4
	.type		__assertfail,@function
